//
// Generated by NVIDIA NVVM Compiler
//
// Compiler Build ID: CL-36424714
// Cuda compilation tools, release 13.0, V13.0.88
// Based on NVVM 20.0.0
//

.version 9.0
.target sm_100
.address_size 64

	// .globl	_Z12setup_kernelP17curandStateXORWOWm
.global .align 4 .b8 precalc_xorwow_matrix[102400];
.global .align 4 .b8 precalc_xorwow_offset_matrix[102400];
.global .align 4 .b8 mrg32k3aM1[2304];
.global .align 4 .b8 mrg32k3aM2[2304];
.global .align 4 .b8 mrg32k3aM1SubSeq[2016];
.global .align 4 .b8 mrg32k3aM2SubSeq[2016];
.global .align 4 .b8 mrg32k3aM1Seq[2304];
.global .align 4 .b8 mrg32k3aM2Seq[2304];
.const .align 8 .b8 __cr_lgamma_table[72];

.visible .entry _Z12setup_kernelP17curandStateXORWOWm(
	.param .u64 .ptr .align 1 _Z12setup_kernelP17curandStateXORWOWm_param_0,
	.param .u64 _Z12setup_kernelP17curandStateXORWOWm_param_1
)
{
	.reg .pred 	%p<24>;
	.reg .b32 	%r<412>;
	.reg .b64 	%rd<19>;

	ld.param.u64 	%rd8, [_Z12setup_kernelP17curandStateXORWOWm_param_0];
	ld.param.u64 	%rd9, [_Z12setup_kernelP17curandStateXORWOWm_param_1];
	cvta.to.global.u64 	%rd10, %rd8;
	mov.u32 	%r182, %ctaid.x;
	mov.u32 	%r183, %tid.x;
	mad.lo.s32 	%r184, %r183, %r182, %r183;
	cvt.s64.s32 	%rd18, %r184;
	mul.wide.s32 	%rd11, %r184, 48;
	add.s64 	%rd2, %rd10, %rd11;
	cvt.u32.u64 	%r185, %rd9;
	xor.b32  	%r186, %r185, -1429050551;
	mul.lo.s32 	%r187, %r186, 1099087573;
	{ .reg .b32 tmp; mov.b64 {tmp, %r188}, %rd9; }
	xor.b32  	%r189, %r188, -136515619;
	mul.lo.s32 	%r190, %r189, -1703105765;
	add.s32 	%r191, %r187, %r190;
	add.s32 	%r192, %r191, 6615241;
	add.s32 	%r193, %r187, 123456789;
	st.global.v2.u32 	[%rd2], {%r192, %r193};
	xor.b32  	%r194, %r187, 362436069;
	add.s32 	%r195, %r190, 521288629;
	st.global.v2.u32 	[%rd2+8], {%r194, %r195};
	xor.b32  	%r196, %r190, 88675123;
	add.s32 	%r197, %r187, 5783321;
	st.global.v2.u32 	[%rd2+16], {%r196, %r197};
	setp.eq.s32 	%p1, %r184, 0;
	@%p1 bra 	$L__BB0_42;
	mov.b32 	%r318, 0;
$L__BB0_2:
	and.b64  	%rd4, %rd18, 3;
	setp.eq.s64 	%p2, %rd4, 0;
	@%p2 bra 	$L__BB0_41;
	mul.wide.u32 	%rd12, %r318, 3200;
	mov.u64 	%rd13, precalc_xorwow_matrix;
	add.s64 	%rd5, %rd13, %rd12;
	cvt.u32.u64 	%r2, %rd4;
	mov.b32 	%r319, 0;
$L__BB0_4:
	mov.b32 	%r332, 0;
	mov.u32 	%r333, %r332;
	mov.u32 	%r334, %r332;
	mov.u32 	%r335, %r332;
	mov.u32 	%r336, %r332;
	mov.u32 	%r325, %r332;
$L__BB0_5:
	mul.wide.u32 	%rd14, %r325, 4;
	add.s64 	%rd15, %rd2, %rd14;
	ld.global.u32 	%r10, [%rd15+4];
	shl.b32 	%r11, %r325, 5;
	mov.b32 	%r331, 0;
$L__BB0_6:
	.pragma "nounroll";
	shr.u32 	%r202, %r10, %r331;
	and.b32  	%r203, %r202, 1;
	setp.eq.b32 	%p3, %r203, 1;
	not.pred 	%p4, %p3;
	add.s32 	%r204, %r11, %r331;
	mul.lo.s32 	%r205, %r204, 5;
	mul.wide.u32 	%rd16, %r205, 4;
	add.s64 	%rd6, %rd5, %rd16;
	@%p4 bra 	$L__BB0_8;
	ld.global.u32 	%r206, [%rd6];
	xor.b32  	%r336, %r336, %r206;
	ld.global.u32 	%r207, [%rd6+4];
	xor.b32  	%r335, %r335, %r207;
	ld.global.u32 	%r208, [%rd6+8];
	xor.b32  	%r334, %r334, %r208;
	ld.global.u32 	%r209, [%rd6+12];
	xor.b32  	%r333, %r333, %r209;
	ld.global.u32 	%r210, [%rd6+16];
	xor.b32  	%r332, %r332, %r210;
$L__BB0_8:
	and.b32  	%r212, %r202, 2;
	setp.eq.s32 	%p5, %r212, 0;
	@%p5 bra 	$L__BB0_10;
	ld.global.u32 	%r213, [%rd6+20];
	xor.b32  	%r336, %r336, %r213;
	ld.global.u32 	%r214, [%rd6+24];
	xor.b32  	%r335, %r335, %r214;
	ld.global.u32 	%r215, [%rd6+28];
	xor.b32  	%r334, %r334, %r215;
	ld.global.u32 	%r216, [%rd6+32];
	xor.b32  	%r333, %r333, %r216;
	ld.global.u32 	%r217, [%rd6+36];
	xor.b32  	%r332, %r332, %r217;
$L__BB0_10:
	and.b32  	%r219, %r202, 4;
	setp.eq.s32 	%p6, %r219, 0;
	@%p6 bra 	$L__BB0_12;
	ld.global.u32 	%r220, [%rd6+40];
	xor.b32  	%r336, %r336, %r220;
	ld.global.u32 	%r221, [%rd6+44];
	xor.b32  	%r335, %r335, %r221;
	ld.global.u32 	%r222, [%rd6+48];
	xor.b32  	%r334, %r334, %r222;
	ld.global.u32 	%r223, [%rd6+52];
	xor.b32  	%r333, %r333, %r223;
	ld.global.u32 	%r224, [%rd6+56];
	xor.b32  	%r332, %r332, %r224;
$L__BB0_12:
	and.b32  	%r226, %r202, 8;
	setp.eq.s32 	%p7, %r226, 0;
	@%p7 bra 	$L__BB0_14;
	ld.global.u32 	%r227, [%rd6+60];
	xor.b32  	%r336, %r336, %r227;
	ld.global.u32 	%r228, [%rd6+64];
	xor.b32  	%r335, %r335, %r228;
	ld.global.u32 	%r229, [%rd6+68];
	xor.b32  	%r334, %r334, %r229;
	ld.global.u32 	%r230, [%rd6+72];
	xor.b32  	%r333, %r333, %r230;
	ld.global.u32 	%r231, [%rd6+76];
	xor.b32  	%r332, %r332, %r231;
$L__BB0_14:
	and.b32  	%r233, %r202, 16;
	setp.eq.s32 	%p8, %r233, 0;
	@%p8 bra 	$L__BB0_16;
	ld.global.u32 	%r234, [%rd6+80];
	xor.b32  	%r336, %r336, %r234;
	ld.global.u32 	%r235, [%rd6+84];
	xor.b32  	%r335, %r335, %r235;
	ld.global.u32 	%r236, [%rd6+88];
	xor.b32  	%r334, %r334, %r236;
	ld.global.u32 	%r237, [%rd6+92];
	xor.b32  	%r333, %r333, %r237;
	ld.global.u32 	%r238, [%rd6+96];
	xor.b32  	%r332, %r332, %r238;
$L__BB0_16:
	and.b32  	%r240, %r202, 32;
	setp.eq.s32 	%p9, %r240, 0;
	@%p9 bra 	$L__BB0_18;
	ld.global.u32 	%r241, [%rd6+100];
	xor.b32  	%r336, %r336, %r241;
	ld.global.u32 	%r242, [%rd6+104];
	xor.b32  	%r335, %r335, %r242;
	ld.global.u32 	%r243, [%rd6+108];
	xor.b32  	%r334, %r334, %r243;
	ld.global.u32 	%r244, [%rd6+112];
	xor.b32  	%r333, %r333, %r244;
	ld.global.u32 	%r245, [%rd6+116];
	xor.b32  	%r332, %r332, %r245;
$L__BB0_18:
	and.b32  	%r247, %r202, 64;
	setp.eq.s32 	%p10, %r247, 0;
	@%p10 bra 	$L__BB0_20;
	ld.global.u32 	%r248, [%rd6+120];
	xor.b32  	%r336, %r336, %r248;
	ld.global.u32 	%r249, [%rd6+124];
	xor.b32  	%r335, %r335, %r249;
	ld.global.u32 	%r250, [%rd6+128];
	xor.b32  	%r334, %r334, %r250;
	ld.global.u32 	%r251, [%rd6+132];
	xor.b32  	%r333, %r333, %r251;
	ld.global.u32 	%r252, [%rd6+136];
	xor.b32  	%r332, %r332, %r252;
$L__BB0_20:
	and.b32  	%r254, %r202, 128;
	setp.eq.s32 	%p11, %r254, 0;
	@%p11 bra 	$L__BB0_22;
	ld.global.u32 	%r255, [%rd6+140];
	xor.b32  	%r336, %r336, %r255;
	ld.global.u32 	%r256, [%rd6+144];
	xor.b32  	%r335, %r335, %r256;
	ld.global.u32 	%r257, [%rd6+148];
	xor.b32  	%r334, %r334, %r257;
	ld.global.u32 	%r258, [%rd6+152];
	xor.b32  	%r333, %r333, %r258;
	ld.global.u32 	%r259, [%rd6+156];
	xor.b32  	%r332, %r332, %r259;
$L__BB0_22:
	and.b32  	%r261, %r202, 256;
	setp.eq.s32 	%p12, %r261, 0;
	@%p12 bra 	$L__BB0_24;
	ld.global.u32 	%r262, [%rd6+160];
	xor.b32  	%r336, %r336, %r262;
	ld.global.u32 	%r263, [%rd6+164];
	xor.b32  	%r335, %r335, %r263;
	ld.global.u32 	%r264, [%rd6+168];
	xor.b32  	%r334, %r334, %r264;
	ld.global.u32 	%r265, [%rd6+172];
	xor.b32  	%r333, %r333, %r265;
	ld.global.u32 	%r266, [%rd6+176];
	xor.b32  	%r332, %r332, %r266;
$L__BB0_24:
	and.b32  	%r268, %r202, 512;
	setp.eq.s32 	%p13, %r268, 0;
	@%p13 bra 	$L__BB0_26;
	ld.global.u32 	%r269, [%rd6+180];
	xor.b32  	%r336, %r336, %r269;
	ld.global.u32 	%r270, [%rd6+184];
	xor.b32  	%r335, %r335, %r270;
	ld.global.u32 	%r271, [%rd6+188];
	xor.b32  	%r334, %r334, %r271;
	ld.global.u32 	%r272, [%rd6+192];
	xor.b32  	%r333, %r333, %r272;
	ld.global.u32 	%r273, [%rd6+196];
	xor.b32  	%r332, %r332, %r273;
$L__BB0_26:
	and.b32  	%r275, %r202, 1024;
	setp.eq.s32 	%p14, %r275, 0;
	@%p14 bra 	$L__BB0_28;
	ld.global.u32 	%r276, [%rd6+200];
	xor.b32  	%r336, %r336, %r276;
	ld.global.u32 	%r277, [%rd6+204];
	xor.b32  	%r335, %r335, %r277;
	ld.global.u32 	%r278, [%rd6+208];
	xor.b32  	%r334, %r334, %r278;
	ld.global.u32 	%r279, [%rd6+212];
	xor.b32  	%r333, %r333, %r279;
	ld.global.u32 	%r280, [%rd6+216];
	xor.b32  	%r332, %r332, %r280;
$L__BB0_28:
	and.b32  	%r282, %r202, 2048;
	setp.eq.s32 	%p15, %r282, 0;
	@%p15 bra 	$L__BB0_30;
	ld.global.u32 	%r283, [%rd6+220];
	xor.b32  	%r336, %r336, %r283;
	ld.global.u32 	%r284, [%rd6+224];
	xor.b32  	%r335, %r335, %r284;
	ld.global.u32 	%r285, [%rd6+228];
	xor.b32  	%r334, %r334, %r285;
	ld.global.u32 	%r286, [%rd6+232];
	xor.b32  	%r333, %r333, %r286;
	ld.global.u32 	%r287, [%rd6+236];
	xor.b32  	%r332, %r332, %r287;
$L__BB0_30:
	and.b32  	%r289, %r202, 4096;
	setp.eq.s32 	%p16, %r289, 0;
	@%p16 bra 	$L__BB0_32;
	ld.global.u32 	%r290, [%rd6+240];
	xor.b32  	%r336, %r336, %r290;
	ld.global.u32 	%r291, [%rd6+244];
	xor.b32  	%r335, %r335, %r291;
	ld.global.u32 	%r292, [%rd6+248];
	xor.b32  	%r334, %r334, %r292;
	ld.global.u32 	%r293, [%rd6+252];
	xor.b32  	%r333, %r333, %r293;
	ld.global.u32 	%r294, [%rd6+256];
	xor.b32  	%r332, %r332, %r294;
$L__BB0_32:
	and.b32  	%r296, %r202, 8192;
	setp.eq.s32 	%p17, %r296, 0;
	@%p17 bra 	$L__BB0_34;
	ld.global.u32 	%r297, [%rd6+260];
	xor.b32  	%r336, %r336, %r297;
	ld.global.u32 	%r298, [%rd6+264];
	xor.b32  	%r335, %r335, %r298;
	ld.global.u32 	%r299, [%rd6+268];
	xor.b32  	%r334, %r334, %r299;
	ld.global.u32 	%r300, [%rd6+272];
	xor.b32  	%r333, %r333, %r300;
	ld.global.u32 	%r301, [%rd6+276];
	xor.b32  	%r332, %r332, %r301;
$L__BB0_34:
	and.b32  	%r303, %r202, 16384;
	setp.eq.s32 	%p18, %r303, 0;
	@%p18 bra 	$L__BB0_36;
	ld.global.u32 	%r304, [%rd6+280];
	xor.b32  	%r336, %r336, %r304;
	ld.global.u32 	%r305, [%rd6+284];
	xor.b32  	%r335, %r335, %r305;
	ld.global.u32 	%r306, [%rd6+288];
	xor.b32  	%r334, %r334, %r306;
	ld.global.u32 	%r307, [%rd6+292];
	xor.b32  	%r333, %r333, %r307;
	ld.global.u32 	%r308, [%rd6+296];
	xor.b32  	%r332, %r332, %r308;
$L__BB0_36:
	and.b32  	%r310, %r202, 32768;
	setp.eq.s32 	%p19, %r310, 0;
	@%p19 bra 	$L__BB0_38;
	ld.global.u32 	%r311, [%rd6+300];
	xor.b32  	%r336, %r336, %r311;
	ld.global.u32 	%r312, [%rd6+304];
	xor.b32  	%r335, %r335, %r312;
	ld.global.u32 	%r313, [%rd6+308];
	xor.b32  	%r334, %r334, %r313;
	ld.global.u32 	%r314, [%rd6+312];
	xor.b32  	%r333, %r333, %r314;
	ld.global.u32 	%r315, [%rd6+316];
	xor.b32  	%r332, %r332, %r315;
$L__BB0_38:
	add.s32 	%r331, %r331, 16;
	setp.ne.s32 	%p20, %r331, 32;
	@%p20 bra 	$L__BB0_6;
	mad.lo.s32 	%r316, %r325, -31, %r11;
	add.s32 	%r325, %r316, 1;
	setp.ne.s32 	%p21, %r325, 5;
	@%p21 bra 	$L__BB0_5;
	st.global.u32 	[%rd2+4], %r336;
	st.global.u32 	[%rd2+8], %r335;
	st.global.u32 	[%rd2+12], %r334;
	st.global.u32 	[%rd2+16], %r333;
	st.global.u32 	[%rd2+20], %r332;
	add.s32 	%r319, %r319, 1;
	setp.lt.u32 	%p22, %r319, %r2;
	@%p22 bra 	$L__BB0_4;
$L__BB0_41:
	shr.u64 	%rd7, %rd18, 2;
	add.s32 	%r318, %r318, 1;
	setp.gt.u64 	%p23, %rd18, 3;
	mov.u64 	%rd18, %rd7;
	@%p23 bra 	$L__BB0_2;
$L__BB0_42:
	mov.b32 	%r317, 0;
	st.global.v2.u32 	[%rd2+24], {%r317, %r317};
	st.global.u32 	[%rd2+32], %r317;
	mov.b64 	%rd17, 0;
	st.global.u64 	[%rd2+40], %rd17;
	ret;

}
	// .globl	_Z6kernelPiP17curandStateXORWOW
.visible .entry _Z6kernelPiP17curandStateXORWOW(
	.param .u64 .ptr .align 1 _Z6kernelPiP17curandStateXORWOW_param_0,
	.param .u64 .ptr .align 1 _Z6kernelPiP17curandStateXORWOW_param_1
)
{
	.local .align 16 .b8 	__local_depot1[48848];
	.reg .b64 	%SP;
	.reg .b64 	%SPL;
	.reg .pred 	%p<10>;
	.reg .b32 	%r<492>;
	.reg .b32 	%f<4>;
	.reg .b64 	%rd<28>;

	mov.u64 	%SPL, __local_depot1;
	ld.param.u64 	%rd9, [_Z6kernelPiP17curandStateXORWOW_param_0];
	ld.param.u64 	%rd10, [_Z6kernelPiP17curandStateXORWOW_param_1];
	cvta.to.global.u64 	%rd1, %rd9;
	cvta.to.global.u64 	%rd11, %rd10;
	add.u64 	%rd2, %SPL, 0;
	add.u64 	%rd3, %SPL, 448;
	mov.u32 	%r14, %ctaid.x;
	mov.u32 	%r15, %tid.x;
	mul.lo.s32 	%r16, %r15, 110;
	mad.lo.s32 	%r1, %r14, 56320, %r16;
	mul.wide.s32 	%rd14, %r1, 4;
	add.s64 	%rd4, %rd1, %rd14;
	mov.b32 	%r17, -1;
	st.global.u32 	[%rd4], %r17;
	mov.b32 	%r487, 0;
	st.local.v4.u32 	[%rd3], {%r487, %r487, %r487, %r487};
	st.local.v4.u32 	[%rd3+16], {%r487, %r487, %r487, %r487};
	st.local.v4.u32 	[%rd3+32], {%r487, %r487, %r487, %r487};
	st.local.v4.u32 	[%rd3+48], {%r487, %r487, %r487, %r487};
	st.local.v4.u32 	[%rd3+64], {%r487, %r487, %r487, %r487};
	st.local.v4.u32 	[%rd3+80], {%r487, %r487, %r487, %r487};
	st.local.v4.u32 	[%rd3+96], {%r487, %r487, %r487, %r487};
	st.local.v4.u32 	[%rd3+112], {%r487, %r487, %r487, %r487};
	st.local.v4.u32 	[%rd3+128], {%r487, %r487, %r487, %r487};
	st.local.v4.u32 	[%rd3+144], {%r487, %r487, %r487, %r487};
	st.local.v4.u32 	[%rd3+160], {%r487, %r487, %r487, %r487};
	st.local.v4.u32 	[%rd3+176], {%r487, %r487, %r487, %r487};
	st.local.v4.u32 	[%rd3+192], {%r487, %r487, %r487, %r487};
	st.local.v4.u32 	[%rd3+208], {%r487, %r487, %r487, %r487};
	st.local.v4.u32 	[%rd3+224], {%r487, %r487, %r487, %r487};
	st.local.v4.u32 	[%rd3+240], {%r487, %r487, %r487, %r487};
	st.local.v4.u32 	[%rd3+256], {%r487, %r487, %r487, %r487};
	st.local.v4.u32 	[%rd3+272], {%r487, %r487, %r487, %r487};
	st.local.v4.u32 	[%rd3+288], {%r487, %r487, %r487, %r487};
	st.local.v4.u32 	[%rd3+304], {%r487, %r487, %r487, %r487};
	st.local.v4.u32 	[%rd3+320], {%r487, %r487, %r487, %r487};
	st.local.v4.u32 	[%rd3+336], {%r487, %r487, %r487, %r487};
	st.local.v4.u32 	[%rd3+352], {%r487, %r487, %r487, %r487};
	st.local.v4.u32 	[%rd3+368], {%r487, %r487, %r487, %r487};
	st.local.v4.u32 	[%rd3+384], {%r487, %r487, %r487, %r487};
	st.local.v4.u32 	[%rd3+400], {%r487, %r487, %r487, %r487};
	st.local.v4.u32 	[%rd3+416], {%r487, %r487, %r487, %r487};
	st.global.u32 	[%rd4+4], %r17;
	st.local.v2.u32 	[%rd2], {%r487, %r487};
	st.local.v4.u32 	[%rd3+432], {%r487, %r487, %r487, %r487};
	st.local.v4.u32 	[%rd3+448], {%r487, %r487, %r487, %r487};
	st.local.v4.u32 	[%rd3+464], {%r487, %r487, %r487, %r487};
	st.local.v4.u32 	[%rd3+480], {%r487, %r487, %r487, %r487};
	st.local.v4.u32 	[%rd3+496], {%r487, %r487, %r487, %r487};
	st.local.v4.u32 	[%rd3+512], {%r487, %r487, %r487, %r487};
	st.local.v4.u32 	[%rd3+528], {%r487, %r487, %r487, %r487};
	st.local.v4.u32 	[%rd3+544], {%r487, %r487, %r487, %r487};
	st.local.v4.u32 	[%rd3+560], {%r487, %r487, %r487, %r487};
	st.local.v4.u32 	[%rd3+576], {%r487, %r487, %r487, %r487};
	st.local.v4.u32 	[%rd3+592], {%r487, %r487, %r487, %r487};
	st.local.v4.u32 	[%rd3+608], {%r487, %r487, %r487, %r487};
	st.local.v4.u32 	[%rd3+624], {%r487, %r487, %r487, %r487};
	st.local.v4.u32 	[%rd3+640], {%r487, %r487, %r487, %r487};
	st.local.v4.u32 	[%rd3+656], {%r487, %r487, %r487, %r487};
	st.local.v4.u32 	[%rd3+672], {%r487, %r487, %r487, %r487};
	st.local.v4.u32 	[%rd3+688], {%r487, %r487, %r487, %r487};
	st.local.v4.u32 	[%rd3+704], {%r487, %r487, %r487, %r487};
	st.local.v4.u32 	[%rd3+720], {%r487, %r487, %r487, %r487};
	st.local.v4.u32 	[%rd3+736], {%r487, %r487, %r487, %r487};
	st.local.v4.u32 	[%rd3+752], {%r487, %r487, %r487, %r487};
	st.local.v4.u32 	[%rd3+768], {%r487, %r487, %r487, %r487};
	st.local.v4.u32 	[%rd3+784], {%r487, %r487, %r487, %r487};
	st.local.v4.u32 	[%rd3+800], {%r487, %r487, %r487, %r487};
	st.local.v4.u32 	[%rd3+816], {%r487, %r487, %r487, %r487};
	st.local.v4.u32 	[%rd3+832], {%r487, %r487, %r487, %r487};
	st.local.v4.u32 	[%rd3+848], {%r487, %r487, %r487, %r487};
	st.local.v4.u32 	[%rd3+864], {%r487, %r487, %r487, %r487};
	st.global.u32 	[%rd4+8], %r17;
	st.local.v4.u32 	[%rd3+880], {%r487, %r487, %r487, %r487};
	st.local.v4.u32 	[%rd3+896], {%r487, %r487, %r487, %r487};
	st.local.v4.u32 	[%rd3+912], {%r487, %r487, %r487, %r487};
	st.local.v4.u32 	[%rd3+928], {%r487, %r487, %r487, %r487};
	st.local.v4.u32 	[%rd3+944], {%r487, %r487, %r487, %r487};
	st.local.v4.u32 	[%rd3+960], {%r487, %r487, %r487, %r487};
	st.local.v4.u32 	[%rd3+976], {%r487, %r487, %r487, %r487};
	st.local.v4.u32 	[%rd3+992], {%r487, %r487, %r487, %r487};
	st.local.v4.u32 	[%rd3+1008], {%r487, %r487, %r487, %r487};
	st.local.v4.u32 	[%rd3+1024], {%r487, %r487, %r487, %r487};
	st.local.v4.u32 	[%rd3+1040], {%r487, %r487, %r487, %r487};
	st.local.v4.u32 	[%rd3+1056], {%r487, %r487, %r487, %r487};
	st.local.v4.u32 	[%rd3+1072], {%r487, %r487, %r487, %r487};
	st.local.v4.u32 	[%rd3+1088], {%r487, %r487, %r487, %r487};
	st.local.v4.u32 	[%rd3+1104], {%r487, %r487, %r487, %r487};
	st.local.v4.u32 	[%rd3+1120], {%r487, %r487, %r487, %r487};
	st.local.v4.u32 	[%rd3+1136], {%r487, %r487, %r487, %r487};
	st.local.v4.u32 	[%rd3+1152], {%r487, %r487, %r487, %r487};
	st.local.v4.u32 	[%rd3+1168], {%r487, %r487, %r487, %r487};
	st.local.v4.u32 	[%rd3+1184], {%r487, %r487, %r487, %r487};
	st.local.v4.u32 	[%rd3+1200], {%r487, %r487, %r487, %r487};
	st.local.v4.u32 	[%rd3+1216], {%r487, %r487, %r487, %r487};
	st.local.v4.u32 	[%rd3+1232], {%r487, %r487, %r487, %r487};
	st.local.v4.u32 	[%rd3+1248], {%r487, %r487, %r487, %r487};
	st.local.v4.u32 	[%rd3+1264], {%r487, %r487, %r487, %r487};
	st.local.v4.u32 	[%rd3+1280], {%r487, %r487, %r487, %r487};
	st.local.v4.u32 	[%rd3+1296], {%r487, %r487, %r487, %r487};
	st.global.u32 	[%rd4+12], %r17;
	st.local.v2.u32 	[%rd2+8], {%r487, %r487};
	st.local.v4.u32 	[%rd3+1312], {%r487, %r487, %r487, %r487};
	st.local.v4.u32 	[%rd3+1328], {%r487, %r487, %r487, %r487};
	st.local.v4.u32 	[%rd3+1344], {%r487, %r487, %r487, %r487};
	st.local.v4.u32 	[%rd3+1360], {%r487, %r487, %r487, %r487};
	st.local.v4.u32 	[%rd3+1376], {%r487, %r487, %r487, %r487};
	st.local.v4.u32 	[%rd3+1392], {%r487, %r487, %r487, %r487};
	st.local.v4.u32 	[%rd3+1408], {%r487, %r487, %r487, %r487};
	st.local.v4.u32 	[%rd3+1424], {%r487, %r487, %r487, %r487};
	st.local.v4.u32 	[%rd3+1440], {%r487, %r487, %r487, %r487};
	st.local.v4.u32 	[%rd3+1456], {%r487, %r487, %r487, %r487};
	st.local.v4.u32 	[%rd3+1472], {%r487, %r487, %r487, %r487};
	st.local.v4.u32 	[%rd3+1488], {%r487, %r487, %r487, %r487};
	st.local.v4.u32 	[%rd3+1504], {%r487, %r487, %r487, %r487};
	st.local.v4.u32 	[%rd3+1520], {%r487, %r487, %r487, %r487};
	st.local.v4.u32 	[%rd3+1536], {%r487, %r487, %r487, %r487};
	st.local.v4.u32 	[%rd3+1552], {%r487, %r487, %r487, %r487};
	st.local.v4.u32 	[%rd3+1568], {%r487, %r487, %r487, %r487};
	st.local.v4.u32 	[%rd3+1584], {%r487, %r487, %r487, %r487};
	st.local.v4.u32 	[%rd3+1600], {%r487, %r487, %r487, %r487};
	st.local.v4.u32 	[%rd3+1616], {%r487, %r487, %r487, %r487};
	st.local.v4.u32 	[%rd3+1632], {%r487, %r487, %r487, %r487};
	st.local.v4.u32 	[%rd3+1648], {%r487, %r487, %r487, %r487};
	st.local.v4.u32 	[%rd3+1664], {%r487, %r487, %r487, %r487};
	st.local.v4.u32 	[%rd3+1680], {%r487, %r487, %r487, %r487};
	st.local.v4.u32 	[%rd3+1696], {%r487, %r487, %r487, %r487};
	st.local.v4.u32 	[%rd3+1712], {%r487, %r487, %r487, %r487};
	st.local.v4.u32 	[%rd3+1728], {%r487, %r487, %r487, %r487};
	st.local.v4.u32 	[%rd3+1744], {%r487, %r487, %r487, %r487};
	st.global.u32 	[%rd4+16], %r17;
	st.local.v4.u32 	[%rd3+1760], {%r487, %r487, %r487, %r487};
	st.local.v4.u32 	[%rd3+1776], {%r487, %r487, %r487, %r487};
	st.local.v4.u32 	[%rd3+1792], {%r487, %r487, %r487, %r487};
	st.local.v4.u32 	[%rd3+1808], {%r487, %r487, %r487, %r487};
	st.local.v4.u32 	[%rd3+1824], {%r487, %r487, %r487, %r487};
	st.local.v4.u32 	[%rd3+1840], {%r487, %r487, %r487, %r487};
	st.local.v4.u32 	[%rd3+1856], {%r487, %r487, %r487, %r487};
	st.local.v4.u32 	[%rd3+1872], {%r487, %r487, %r487, %r487};
	st.local.v4.u32 	[%rd3+1888], {%r487, %r487, %r487, %r487};
	st.local.v4.u32 	[%rd3+1904], {%r487, %r487, %r487, %r487};
	st.local.v4.u32 	[%rd3+1920], {%r487, %r487, %r487, %r487};
	st.local.v4.u32 	[%rd3+1936], {%r487, %r487, %r487, %r487};
	st.local.v4.u32 	[%rd3+1952], {%r487, %r487, %r487, %r487};
	st.local.v4.u32 	[%rd3+1968], {%r487, %r487, %r487, %r487};
	st.local.v4.u32 	[%rd3+1984], {%r487, %r487, %r487, %r487};
	st.local.v4.u32 	[%rd3+2000], {%r487, %r487, %r487, %r487};
	st.local.v4.u32 	[%rd3+2016], {%r487, %r487, %r487, %r487};
	st.local.v4.u32 	[%rd3+2032], {%r487, %r487, %r487, %r487};
	st.local.v4.u32 	[%rd3+2048], {%r487, %r487, %r487, %r487};
	st.local.v4.u32 	[%rd3+2064], {%r487, %r487, %r487, %r487};
	st.local.v4.u32 	[%rd3+2080], {%r487, %r487, %r487, %r487};
	st.local.v4.u32 	[%rd3+2096], {%r487, %r487, %r487, %r487};
	st.local.v4.u32 	[%rd3+2112], {%r487, %r487, %r487, %r487};
	st.local.v4.u32 	[%rd3+2128], {%r487, %r487, %r487, %r487};
	st.local.v4.u32 	[%rd3+2144], {%r487, %r487, %r487, %r487};
	st.local.v4.u32 	[%rd3+2160], {%r487, %r487, %r487, %r487};
	st.local.v4.u32 	[%rd3+2176], {%r487, %r487, %r487, %r487};
	st.global.u32 	[%rd4+20], %r17;
	st.local.v2.u32 	[%rd2+16], {%r487, %r487};
	st.local.v4.u32 	[%rd3+2192], {%r487, %r487, %r487, %r487};
	st.local.v4.u32 	[%rd3+2208], {%r487, %r487, %r487, %r487};
	st.local.v4.u32 	[%rd3+2224], {%r487, %r487, %r487, %r487};
	st.local.v4.u32 	[%rd3+2240], {%r487, %r487, %r487, %r487};
	st.local.v4.u32 	[%rd3+2256], {%r487, %r487, %r487, %r487};
	st.local.v4.u32 	[%rd3+2272], {%r487, %r487, %r487, %r487};
	st.local.v4.u32 	[%rd3+2288], {%r487, %r487, %r487, %r487};
	st.local.v4.u32 	[%rd3+2304], {%r487, %r487, %r487, %r487};
	st.local.v4.u32 	[%rd3+2320], {%r487, %r487, %r487, %r487};
	st.local.v4.u32 	[%rd3+2336], {%r487, %r487, %r487, %r487};
	st.local.v4.u32 	[%rd3+2352], {%r487, %r487, %r487, %r487};
	st.local.v4.u32 	[%rd3+2368], {%r487, %r487, %r487, %r487};
	st.local.v4.u32 	[%rd3+2384], {%r487, %r487, %r487, %r487};
	st.local.v4.u32 	[%rd3+2400], {%r487, %r487, %r487, %r487};
	st.local.v4.u32 	[%rd3+2416], {%r487, %r487, %r487, %r487};
	st.local.v4.u32 	[%rd3+2432], {%r487, %r487, %r487, %r487};
	st.local.v4.u32 	[%rd3+2448], {%r487, %r487, %r487, %r487};
	st.local.v4.u32 	[%rd3+2464], {%r487, %r487, %r487, %r487};
	st.local.v4.u32 	[%rd3+2480], {%r487, %r487, %r487, %r487};
	st.local.v4.u32 	[%rd3+2496], {%r487, %r487, %r487, %r487};
	st.local.v4.u32 	[%rd3+2512], {%r487, %r487, %r487, %r487};
	st.local.v4.u32 	[%rd3+2528], {%r487, %r487, %r487, %r487};
	st.local.v4.u32 	[%rd3+2544], {%r487, %r487, %r487, %r487};
	st.local.v4.u32 	[%rd3+2560], {%r487, %r487, %r487, %r487};
	st.local.v4.u32 	[%rd3+2576], {%r487, %r487, %r487, %r487};
	st.local.v4.u32 	[%rd3+2592], {%r487, %r487, %r487, %r487};
	st.local.v4.u32 	[%rd3+2608], {%r487, %r487, %r487, %r487};
	st.local.v4.u32 	[%rd3+2624], {%r487, %r487, %r487, %r487};
	st.global.u32 	[%rd4+24], %r17;
	st.local.v4.u32 	[%rd3+2640], {%r487, %r487, %r487, %r487};
	st.local.v4.u32 	[%rd3+2656], {%r487, %r487, %r487, %r487};
	st.local.v4.u32 	[%rd3+2672], {%r487, %r487, %r487, %r487};
	st.local.v4.u32 	[%rd3+2688], {%r487, %r487, %r487, %r487};
	st.local.v4.u32 	[%rd3+2704], {%r487, %r487, %r487, %r487};
	st.local.v4.u32 	[%rd3+2720], {%r487, %r487, %r487, %r487};
	st.local.v4.u32 	[%rd3+2736], {%r487, %r487, %r487, %r487};
	st.local.v4.u32 	[%rd3+2752], {%r487, %r487, %r487, %r487};
	st.local.v4.u32 	[%rd3+2768], {%r487, %r487, %r487, %r487};
	st.local.v4.u32 	[%rd3+2784], {%r487, %r487, %r487, %r487};
	st.local.v4.u32 	[%rd3+2800], {%r487, %r487, %r487, %r487};
	st.local.v4.u32 	[%rd3+2816], {%r487, %r487, %r487, %r487};
	st.local.v4.u32 	[%rd3+2832], {%r487, %r487, %r487, %r487};
	st.local.v4.u32 	[%rd3+2848], {%r487, %r487, %r487, %r487};
	st.local.v4.u32 	[%rd3+2864], {%r487, %r487, %r487, %r487};
	st.local.v4.u32 	[%rd3+2880], {%r487, %r487, %r487, %r487};
	st.local.v4.u32 	[%rd3+2896], {%r487, %r487, %r487, %r487};
	st.local.v4.u32 	[%rd3+2912], {%r487, %r487, %r487, %r487};
	st.local.v4.u32 	[%rd3+2928], {%r487, %r487, %r487, %r487};
	st.local.v4.u32 	[%rd3+2944], {%r487, %r487, %r487, %r487};
	st.local.v4.u32 	[%rd3+2960], {%r487, %r487, %r487, %r487};
	st.local.v4.u32 	[%rd3+2976], {%r487, %r487, %r487, %r487};
	st.local.v4.u32 	[%rd3+2992], {%r487, %r487, %r487, %r487};
	st.local.v4.u32 	[%rd3+3008], {%r487, %r487, %r487, %r487};
	st.local.v4.u32 	[%rd3+3024], {%r487, %r487, %r487, %r487};
	st.local.v4.u32 	[%rd3+3040], {%r487, %r487, %r487, %r487};
	st.local.v4.u32 	[%rd3+3056], {%r487, %r487, %r487, %r487};
	st.global.u32 	[%rd4+28], %r17;
	st.local.v2.u32 	[%rd2+24], {%r487, %r487};
	st.local.v4.u32 	[%rd3+3072], {%r487, %r487, %r487, %r487};
	st.local.v4.u32 	[%rd3+3088], {%r487, %r487, %r487, %r487};
	st.local.v4.u32 	[%rd3+3104], {%r487, %r487, %r487, %r487};
	st.local.v4.u32 	[%rd3+3120], {%r487, %r487, %r487, %r487};
	st.local.v4.u32 	[%rd3+3136], {%r487, %r487, %r487, %r487};
	st.local.v4.u32 	[%rd3+3152], {%r487, %r487, %r487, %r487};
	st.local.v4.u32 	[%rd3+3168], {%r487, %r487, %r487, %r487};
	st.local.v4.u32 	[%rd3+3184], {%r487, %r487, %r487, %r487};
	st.local.v4.u32 	[%rd3+3200], {%r487, %r487, %r487, %r487};
	st.local.v4.u32 	[%rd3+3216], {%r487, %r487, %r487, %r487};
	st.local.v4.u32 	[%rd3+3232], {%r487, %r487, %r487, %r487};
	st.local.v4.u32 	[%rd3+3248], {%r487, %r487, %r487, %r487};
	st.local.v4.u32 	[%rd3+3264], {%r487, %r487, %r487, %r487};
	st.local.v4.u32 	[%rd3+3280], {%r487, %r487, %r487, %r487};
	st.local.v4.u32 	[%rd3+3296], {%r487, %r487, %r487, %r487};
	st.local.v4.u32 	[%rd3+3312], {%r487, %r487, %r487, %r487};
	st.local.v4.u32 	[%rd3+3328], {%r487, %r487, %r487, %r487};
	st.local.v4.u32 	[%rd3+3344], {%r487, %r487, %r487, %r487};
	st.local.v4.u32 	[%rd3+3360], {%r487, %r487, %r487, %r487};
	st.local.v4.u32 	[%rd3+3376], {%r487, %r487, %r487, %r487};
	st.local.v4.u32 	[%rd3+3392], {%r487, %r487, %r487, %r487};
	st.local.v4.u32 	[%rd3+3408], {%r487, %r487, %r487, %r487};
	st.local.v4.u32 	[%rd3+3424], {%r487, %r487, %r487, %r487};
	st.local.v4.u32 	[%rd3+3440], {%r487, %r487, %r487, %r487};
	st.local.v4.u32 	[%rd3+3456], {%r487, %r487, %r487, %r487};
	st.local.v4.u32 	[%rd3+3472], {%r487, %r487, %r487, %r487};
	st.local.v4.u32 	[%rd3+3488], {%r487, %r487, %r487, %r487};
	st.local.v4.u32 	[%rd3+3504], {%r487, %r487, %r487, %r487};
	st.global.u32 	[%rd4+32], %r17;
	st.local.v4.u32 	[%rd3+3520], {%r487, %r487, %r487, %r487};
	st.local.v4.u32 	[%rd3+3536], {%r487, %r487, %r487, %r487};
	st.local.v4.u32 	[%rd3+3552], {%r487, %r487, %r487, %r487};
	st.local.v4.u32 	[%rd3+3568], {%r487, %r487, %r487, %r487};
	st.local.v4.u32 	[%rd3+3584], {%r487, %r487, %r487, %r487};
	st.local.v4.u32 	[%rd3+3600], {%r487, %r487, %r487, %r487};
	st.local.v4.u32 	[%rd3+3616], {%r487, %r487, %r487, %r487};
	st.local.v4.u32 	[%rd3+3632], {%r487, %r487, %r487, %r487};
	st.local.v4.u32 	[%rd3+3648], {%r487, %r487, %r487, %r487};
	st.local.v4.u32 	[%rd3+3664], {%r487, %r487, %r487, %r487};
	st.local.v4.u32 	[%rd3+3680], {%r487, %r487, %r487, %r487};
	st.local.v4.u32 	[%rd3+3696], {%r487, %r487, %r487, %r487};
	st.local.v4.u32 	[%rd3+3712], {%r487, %r487, %r487, %r487};
	st.local.v4.u32 	[%rd3+3728], {%r487, %r487, %r487, %r487};
	st.local.v4.u32 	[%rd3+3744], {%r487, %r487, %r487, %r487};
	st.local.v4.u32 	[%rd3+3760], {%r487, %r487, %r487, %r487};
	st.local.v4.u32 	[%rd3+3776], {%r487, %r487, %r487, %r487};
	st.local.v4.u32 	[%rd3+3792], {%r487, %r487, %r487, %r487};
	st.local.v4.u32 	[%rd3+3808], {%r487, %r487, %r487, %r487};
	st.local.v4.u32 	[%rd3+3824], {%r487, %r487, %r487, %r487};
	st.local.v4.u32 	[%rd3+3840], {%r487, %r487, %r487, %r487};
	st.local.v4.u32 	[%rd3+3856], {%r487, %r487, %r487, %r487};
	st.local.v4.u32 	[%rd3+3872], {%r487, %r487, %r487, %r487};
	st.local.v4.u32 	[%rd3+3888], {%r487, %r487, %r487, %r487};
	st.local.v4.u32 	[%rd3+3904], {%r487, %r487, %r487, %r487};
	st.local.v4.u32 	[%rd3+3920], {%r487, %r487, %r487, %r487};
	st.local.v4.u32 	[%rd3+3936], {%r487, %r487, %r487, %r487};
	st.global.u32 	[%rd4+36], %r17;
	st.local.v2.u32 	[%rd2+32], {%r487, %r487};
	st.local.v4.u32 	[%rd3+3952], {%r487, %r487, %r487, %r487};
	st.local.v4.u32 	[%rd3+3968], {%r487, %r487, %r487, %r487};
	st.local.v4.u32 	[%rd3+3984], {%r487, %r487, %r487, %r487};
	st.local.v4.u32 	[%rd3+4000], {%r487, %r487, %r487, %r487};
	st.local.v4.u32 	[%rd3+4016], {%r487, %r487, %r487, %r487};
	st.local.v4.u32 	[%rd3+4032], {%r487, %r487, %r487, %r487};
	st.local.v4.u32 	[%rd3+4048], {%r487, %r487, %r487, %r487};
	st.local.v4.u32 	[%rd3+4064], {%r487, %r487, %r487, %r487};
	st.local.v4.u32 	[%rd3+4080], {%r487, %r487, %r487, %r487};
	st.local.v4.u32 	[%rd3+4096], {%r487, %r487, %r487, %r487};
	st.local.v4.u32 	[%rd3+4112], {%r487, %r487, %r487, %r487};
	st.local.v4.u32 	[%rd3+4128], {%r487, %r487, %r487, %r487};
	st.local.v4.u32 	[%rd3+4144], {%r487, %r487, %r487, %r487};
	st.local.v4.u32 	[%rd3+4160], {%r487, %r487, %r487, %r487};
	st.local.v4.u32 	[%rd3+4176], {%r487, %r487, %r487, %r487};
	st.local.v4.u32 	[%rd3+4192], {%r487, %r487, %r487, %r487};
	st.local.v4.u32 	[%rd3+4208], {%r487, %r487, %r487, %r487};
	st.local.v4.u32 	[%rd3+4224], {%r487, %r487, %r487, %r487};
	st.local.v4.u32 	[%rd3+4240], {%r487, %r487, %r487, %r487};
	st.local.v4.u32 	[%rd3+4256], {%r487, %r487, %r487, %r487};
	st.local.v4.u32 	[%rd3+4272], {%r487, %r487, %r487, %r487};
	st.local.v4.u32 	[%rd3+4288], {%r487, %r487, %r487, %r487};
	st.local.v4.u32 	[%rd3+4304], {%r487, %r487, %r487, %r487};
	st.local.v4.u32 	[%rd3+4320], {%r487, %r487, %r487, %r487};
	st.local.v4.u32 	[%rd3+4336], {%r487, %r487, %r487, %r487};
	st.local.v4.u32 	[%rd3+4352], {%r487, %r487, %r487, %r487};
	st.local.v4.u32 	[%rd3+4368], {%r487, %r487, %r487, %r487};
	st.local.v4.u32 	[%rd3+4384], {%r487, %r487, %r487, %r487};
	st.global.u32 	[%rd4+40], %r17;
	st.local.v4.u32 	[%rd3+4400], {%r487, %r487, %r487, %r487};
	st.local.v4.u32 	[%rd3+4416], {%r487, %r487, %r487, %r487};
	st.local.v4.u32 	[%rd3+4432], {%r487, %r487, %r487, %r487};
	st.local.v4.u32 	[%rd3+4448], {%r487, %r487, %r487, %r487};
	st.local.v4.u32 	[%rd3+4464], {%r487, %r487, %r487, %r487};
	st.local.v4.u32 	[%rd3+4480], {%r487, %r487, %r487, %r487};
	st.local.v4.u32 	[%rd3+4496], {%r487, %r487, %r487, %r487};
	st.local.v4.u32 	[%rd3+4512], {%r487, %r487, %r487, %r487};
	st.local.v4.u32 	[%rd3+4528], {%r487, %r487, %r487, %r487};
	st.local.v4.u32 	[%rd3+4544], {%r487, %r487, %r487, %r487};
	st.local.v4.u32 	[%rd3+4560], {%r487, %r487, %r487, %r487};
	st.local.v4.u32 	[%rd3+4576], {%r487, %r487, %r487, %r487};
	st.local.v4.u32 	[%rd3+4592], {%r487, %r487, %r487, %r487};
	st.local.v4.u32 	[%rd3+4608], {%r487, %r487, %r487, %r487};
	st.local.v4.u32 	[%rd3+4624], {%r487, %r487, %r487, %r487};
	st.local.v4.u32 	[%rd3+4640], {%r487, %r487, %r487, %r487};
	st.local.v4.u32 	[%rd3+4656], {%r487, %r487, %r487, %r487};
	st.local.v4.u32 	[%rd3+4672], {%r487, %r487, %r487, %r487};
	st.local.v4.u32 	[%rd3+4688], {%r487, %r487, %r487, %r487};
	st.local.v4.u32 	[%rd3+4704], {%r487, %r487, %r487, %r487};
	st.local.v4.u32 	[%rd3+4720], {%r487, %r487, %r487, %r487};
	st.local.v4.u32 	[%rd3+4736], {%r487, %r487, %r487, %r487};
	st.local.v4.u32 	[%rd3+4752], {%r487, %r487, %r487, %r487};
	st.local.v4.u32 	[%rd3+4768], {%r487, %r487, %r487, %r487};
	st.local.v4.u32 	[%rd3+4784], {%r487, %r487, %r487, %r487};
	st.local.v4.u32 	[%rd3+4800], {%r487, %r487, %r487, %r487};
	st.local.v4.u32 	[%rd3+4816], {%r487, %r487, %r487, %r487};
	st.global.u32 	[%rd4+44], %r17;
	st.local.v2.u32 	[%rd2+40], {%r487, %r487};
	st.local.v4.u32 	[%rd3+4832], {%r487, %r487, %r487, %r487};
	st.local.v4.u32 	[%rd3+4848], {%r487, %r487, %r487, %r487};
	st.local.v4.u32 	[%rd3+4864], {%r487, %r487, %r487, %r487};
	st.local.v4.u32 	[%rd3+4880], {%r487, %r487, %r487, %r487};
	st.local.v4.u32 	[%rd3+4896], {%r487, %r487, %r487, %r487};
	st.local.v4.u32 	[%rd3+4912], {%r487, %r487, %r487, %r487};
	st.local.v4.u32 	[%rd3+4928], {%r487, %r487, %r487, %r487};
	st.local.v4.u32 	[%rd3+4944], {%r487, %r487, %r487, %r487};
	st.local.v4.u32 	[%rd3+4960], {%r487, %r487, %r487, %r487};
	st.local.v4.u32 	[%rd3+4976], {%r487, %r487, %r487, %r487};
	st.local.v4.u32 	[%rd3+4992], {%r487, %r487, %r487, %r487};
	st.local.v4.u32 	[%rd3+5008], {%r487, %r487, %r487, %r487};
	st.local.v4.u32 	[%rd3+5024], {%r487, %r487, %r487, %r487};
	st.local.v4.u32 	[%rd3+5040], {%r487, %r487, %r487, %r487};
	st.local.v4.u32 	[%rd3+5056], {%r487, %r487, %r487, %r487};
	st.local.v4.u32 	[%rd3+5072], {%r487, %r487, %r487, %r487};
	st.local.v4.u32 	[%rd3+5088], {%r487, %r487, %r487, %r487};
	st.local.v4.u32 	[%rd3+5104], {%r487, %r487, %r487, %r487};
	st.local.v4.u32 	[%rd3+5120], {%r487, %r487, %r487, %r487};
	st.local.v4.u32 	[%rd3+5136], {%r487, %r487, %r487, %r487};
	st.local.v4.u32 	[%rd3+5152], {%r487, %r487, %r487, %r487};
	st.local.v4.u32 	[%rd3+5168], {%r487, %r487, %r487, %r487};
	st.local.v4.u32 	[%rd3+5184], {%r487, %r487, %r487, %r487};
	st.local.v4.u32 	[%rd3+5200], {%r487, %r487, %r487, %r487};
	st.local.v4.u32 	[%rd3+5216], {%r487, %r487, %r487, %r487};
	st.local.v4.u32 	[%rd3+5232], {%r487, %r487, %r487, %r487};
	st.local.v4.u32 	[%rd3+5248], {%r487, %r487, %r487, %r487};
	st.local.v4.u32 	[%rd3+5264], {%r487, %r487, %r487, %r487};
	st.global.u32 	[%rd4+48], %r17;
	st.local.v4.u32 	[%rd3+5280], {%r487, %r487, %r487, %r487};
	st.local.v4.u32 	[%rd3+5296], {%r487, %r487, %r487, %r487};
	st.local.v4.u32 	[%rd3+5312], {%r487, %r487, %r487, %r487};
	st.local.v4.u32 	[%rd3+5328], {%r487, %r487, %r487, %r487};
	st.local.v4.u32 	[%rd3+5344], {%r487, %r487, %r487, %r487};
	st.local.v4.u32 	[%rd3+5360], {%r487, %r487, %r487, %r487};
	st.local.v4.u32 	[%rd3+5376], {%r487, %r487, %r487, %r487};
	st.local.v4.u32 	[%rd3+5392], {%r487, %r487, %r487, %r487};
	st.local.v4.u32 	[%rd3+5408], {%r487, %r487, %r487, %r487};
	st.local.v4.u32 	[%rd3+5424], {%r487, %r487, %r487, %r487};
	st.local.v4.u32 	[%rd3+5440], {%r487, %r487, %r487, %r487};
	st.local.v4.u32 	[%rd3+5456], {%r487, %r487, %r487, %r487};
	st.local.v4.u32 	[%rd3+5472], {%r487, %r487, %r487, %r487};
	st.local.v4.u32 	[%rd3+5488], {%r487, %r487, %r487, %r487};
	st.local.v4.u32 	[%rd3+5504], {%r487, %r487, %r487, %r487};
	st.local.v4.u32 	[%rd3+5520], {%r487, %r487, %r487, %r487};
	st.local.v4.u32 	[%rd3+5536], {%r487, %r487, %r487, %r487};
	st.local.v4.u32 	[%rd3+5552], {%r487, %r487, %r487, %r487};
	st.local.v4.u32 	[%rd3+5568], {%r487, %r487, %r487, %r487};
	st.local.v4.u32 	[%rd3+5584], {%r487, %r487, %r487, %r487};
	st.local.v4.u32 	[%rd3+5600], {%r487, %r487, %r487, %r487};
	st.local.v4.u32 	[%rd3+5616], {%r487, %r487, %r487, %r487};
	st.local.v4.u32 	[%rd3+5632], {%r487, %r487, %r487, %r487};
	st.local.v4.u32 	[%rd3+5648], {%r487, %r487, %r487, %r487};
	st.local.v4.u32 	[%rd3+5664], {%r487, %r487, %r487, %r487};
	st.local.v4.u32 	[%rd3+5680], {%r487, %r487, %r487, %r487};
	st.local.v4.u32 	[%rd3+5696], {%r487, %r487, %r487, %r487};
	st.global.u32 	[%rd4+52], %r17;
	st.local.v2.u32 	[%rd2+48], {%r487, %r487};
	st.local.v4.u32 	[%rd3+5712], {%r487, %r487, %r487, %r487};
	st.local.v4.u32 	[%rd3+5728], {%r487, %r487, %r487, %r487};
	st.local.v4.u32 	[%rd3+5744], {%r487, %r487, %r487, %r487};
	st.local.v4.u32 	[%rd3+5760], {%r487, %r487, %r487, %r487};
	st.local.v4.u32 	[%rd3+5776], {%r487, %r487, %r487, %r487};
	st.local.v4.u32 	[%rd3+5792], {%r487, %r487, %r487, %r487};
	st.local.v4.u32 	[%rd3+5808], {%r487, %r487, %r487, %r487};
	st.local.v4.u32 	[%rd3+5824], {%r487, %r487, %r487, %r487};
	st.local.v4.u32 	[%rd3+5840], {%r487, %r487, %r487, %r487};
	st.local.v4.u32 	[%rd3+5856], {%r487, %r487, %r487, %r487};
	st.local.v4.u32 	[%rd3+5872], {%r487, %r487, %r487, %r487};
	st.local.v4.u32 	[%rd3+5888], {%r487, %r487, %r487, %r487};
	st.local.v4.u32 	[%rd3+5904], {%r487, %r487, %r487, %r487};
	st.local.v4.u32 	[%rd3+5920], {%r487, %r487, %r487, %r487};
	st.local.v4.u32 	[%rd3+5936], {%r487, %r487, %r487, %r487};
	st.local.v4.u32 	[%rd3+5952], {%r487, %r487, %r487, %r487};
	st.local.v4.u32 	[%rd3+5968], {%r487, %r487, %r487, %r487};
	st.local.v4.u32 	[%rd3+5984], {%r487, %r487, %r487, %r487};
	st.local.v4.u32 	[%rd3+6000], {%r487, %r487, %r487, %r487};
	st.local.v4.u32 	[%rd3+6016], {%r487, %r487, %r487, %r487};
	st.local.v4.u32 	[%rd3+6032], {%r487, %r487, %r487, %r487};
	st.local.v4.u32 	[%rd3+6048], {%r487, %r487, %r487, %r487};
	st.local.v4.u32 	[%rd3+6064], {%r487, %r487, %r487, %r487};
	st.local.v4.u32 	[%rd3+6080], {%r487, %r487, %r487, %r487};
	st.local.v4.u32 	[%rd3+6096], {%r487, %r487, %r487, %r487};
	st.local.v4.u32 	[%rd3+6112], {%r487, %r487, %r487, %r487};
	st.local.v4.u32 	[%rd3+6128], {%r487, %r487, %r487, %r487};
	st.local.v4.u32 	[%rd3+6144], {%r487, %r487, %r487, %r487};
	st.global.u32 	[%rd4+56], %r17;
	st.local.v4.u32 	[%rd3+6160], {%r487, %r487, %r487, %r487};
	st.local.v4.u32 	[%rd3+6176], {%r487, %r487, %r487, %r487};
	st.local.v4.u32 	[%rd3+6192], {%r487, %r487, %r487, %r487};
	st.local.v4.u32 	[%rd3+6208], {%r487, %r487, %r487, %r487};
	st.local.v4.u32 	[%rd3+6224], {%r487, %r487, %r487, %r487};
	st.local.v4.u32 	[%rd3+6240], {%r487, %r487, %r487, %r487};
	st.local.v4.u32 	[%rd3+6256], {%r487, %r487, %r487, %r487};
	st.local.v4.u32 	[%rd3+6272], {%r487, %r487, %r487, %r487};
	st.local.v4.u32 	[%rd3+6288], {%r487, %r487, %r487, %r487};
	st.local.v4.u32 	[%rd3+6304], {%r487, %r487, %r487, %r487};
	st.local.v4.u32 	[%rd3+6320], {%r487, %r487, %r487, %r487};
	st.local.v4.u32 	[%rd3+6336], {%r487, %r487, %r487, %r487};
	st.local.v4.u32 	[%rd3+6352], {%r487, %r487, %r487, %r487};
	st.local.v4.u32 	[%rd3+6368], {%r487, %r487, %r487, %r487};
	st.local.v4.u32 	[%rd3+6384], {%r487, %r487, %r487, %r487};
	st.local.v4.u32 	[%rd3+6400], {%r487, %r487, %r487, %r487};
	st.local.v4.u32 	[%rd3+6416], {%r487, %r487, %r487, %r487};
	st.local.v4.u32 	[%rd3+6432], {%r487, %r487, %r487, %r487};
	st.local.v4.u32 	[%rd3+6448], {%r487, %r487, %r487, %r487};
	st.local.v4.u32 	[%rd3+6464], {%r487, %r487, %r487, %r487};
	st.local.v4.u32 	[%rd3+6480], {%r487, %r487, %r487, %r487};
	st.local.v4.u32 	[%rd3+6496], {%r487, %r487, %r487, %r487};
	st.local.v4.u32 	[%rd3+6512], {%r487, %r487, %r487, %r487};
	st.local.v4.u32 	[%rd3+6528], {%r487, %r487, %r487, %r487};
	st.local.v4.u32 	[%rd3+6544], {%r487, %r487, %r487, %r487};
	st.local.v4.u32 	[%rd3+6560], {%r487, %r487, %r487, %r487};
	st.local.v4.u32 	[%rd3+6576], {%r487, %r487, %r487, %r487};
	st.global.u32 	[%rd4+60], %r17;
	st.local.v2.u32 	[%rd2+56], {%r487, %r487};
	st.local.v4.u32 	[%rd3+6592], {%r487, %r487, %r487, %r487};
	st.local.v4.u32 	[%rd3+6608], {%r487, %r487, %r487, %r487};
	st.local.v4.u32 	[%rd3+6624], {%r487, %r487, %r487, %r487};
	st.local.v4.u32 	[%rd3+6640], {%r487, %r487, %r487, %r487};
	st.local.v4.u32 	[%rd3+6656], {%r487, %r487, %r487, %r487};
	st.local.v4.u32 	[%rd3+6672], {%r487, %r487, %r487, %r487};
	st.local.v4.u32 	[%rd3+6688], {%r487, %r487, %r487, %r487};
	st.local.v4.u32 	[%rd3+6704], {%r487, %r487, %r487, %r487};
	st.local.v4.u32 	[%rd3+6720], {%r487, %r487, %r487, %r487};
	st.local.v4.u32 	[%rd3+6736], {%r487, %r487, %r487, %r487};
	st.local.v4.u32 	[%rd3+6752], {%r487, %r487, %r487, %r487};
	st.local.v4.u32 	[%rd3+6768], {%r487, %r487, %r487, %r487};
	st.local.v4.u32 	[%rd3+6784], {%r487, %r487, %r487, %r487};
	st.local.v4.u32 	[%rd3+6800], {%r487, %r487, %r487, %r487};
	st.local.v4.u32 	[%rd3+6816], {%r487, %r487, %r487, %r487};
	st.local.v4.u32 	[%rd3+6832], {%r487, %r487, %r487, %r487};
	st.local.v4.u32 	[%rd3+6848], {%r487, %r487, %r487, %r487};
	st.local.v4.u32 	[%rd3+6864], {%r487, %r487, %r487, %r487};
	st.local.v4.u32 	[%rd3+6880], {%r487, %r487, %r487, %r487};
	st.local.v4.u32 	[%rd3+6896], {%r487, %r487, %r487, %r487};
	st.local.v4.u32 	[%rd3+6912], {%r487, %r487, %r487, %r487};
	st.local.v4.u32 	[%rd3+6928], {%r487, %r487, %r487, %r487};
	st.local.v4.u32 	[%rd3+6944], {%r487, %r487, %r487, %r487};
	st.local.v4.u32 	[%rd3+6960], {%r487, %r487, %r487, %r487};
	st.local.v4.u32 	[%rd3+6976], {%r487, %r487, %r487, %r487};
	st.local.v4.u32 	[%rd3+6992], {%r487, %r487, %r487, %r487};
	st.local.v4.u32 	[%rd3+7008], {%r487, %r487, %r487, %r487};
	st.local.v4.u32 	[%rd3+7024], {%r487, %r487, %r487, %r487};
	st.global.u32 	[%rd4+64], %r17;
	st.local.v4.u32 	[%rd3+7040], {%r487, %r487, %r487, %r487};
	st.local.v4.u32 	[%rd3+7056], {%r487, %r487, %r487, %r487};
	st.local.v4.u32 	[%rd3+7072], {%r487, %r487, %r487, %r487};
	st.local.v4.u32 	[%rd3+7088], {%r487, %r487, %r487, %r487};
	st.local.v4.u32 	[%rd3+7104], {%r487, %r487, %r487, %r487};
	st.local.v4.u32 	[%rd3+7120], {%r487, %r487, %r487, %r487};
	st.local.v4.u32 	[%rd3+7136], {%r487, %r487, %r487, %r487};
	st.local.v4.u32 	[%rd3+7152], {%r487, %r487, %r487, %r487};
	st.local.v4.u32 	[%rd3+7168], {%r487, %r487, %r487, %r487};
	st.local.v4.u32 	[%rd3+7184], {%r487, %r487, %r487, %r487};
	st.local.v4.u32 	[%rd3+7200], {%r487, %r487, %r487, %r487};
	st.local.v4.u32 	[%rd3+7216], {%r487, %r487, %r487, %r487};
	st.local.v4.u32 	[%rd3+7232], {%r487, %r487, %r487, %r487};
	st.local.v4.u32 	[%rd3+7248], {%r487, %r487, %r487, %r487};
	st.local.v4.u32 	[%rd3+7264], {%r487, %r487, %r487, %r487};
	st.local.v4.u32 	[%rd3+7280], {%r487, %r487, %r487, %r487};
	st.local.v4.u32 	[%rd3+7296], {%r487, %r487, %r487, %r487};
	st.local.v4.u32 	[%rd3+7312], {%r487, %r487, %r487, %r487};
	st.local.v4.u32 	[%rd3+7328], {%r487, %r487, %r487, %r487};
	st.local.v4.u32 	[%rd3+7344], {%r487, %r487, %r487, %r487};
	st.local.v4.u32 	[%rd3+7360], {%r487, %r487, %r487, %r487};
	st.local.v4.u32 	[%rd3+7376], {%r487, %r487, %r487, %r487};
	st.local.v4.u32 	[%rd3+7392], {%r487, %r487, %r487, %r487};
	st.local.v4.u32 	[%rd3+7408], {%r487, %r487, %r487, %r487};
	st.local.v4.u32 	[%rd3+7424], {%r487, %r487, %r487, %r487};
	st.local.v4.u32 	[%rd3+7440], {%r487, %r487, %r487, %r487};
	st.local.v4.u32 	[%rd3+7456], {%r487, %r487, %r487, %r487};
	st.global.u32 	[%rd4+68], %r17;
	st.local.v2.u32 	[%rd2+64], {%r487, %r487};
	st.local.v4.u32 	[%rd3+7472], {%r487, %r487, %r487, %r487};
	st.local.v4.u32 	[%rd3+7488], {%r487, %r487, %r487, %r487};
	st.local.v4.u32 	[%rd3+7504], {%r487, %r487, %r487, %r487};
	st.local.v4.u32 	[%rd3+7520], {%r487, %r487, %r487, %r487};
	st.local.v4.u32 	[%rd3+7536], {%r487, %r487, %r487, %r487};
	st.local.v4.u32 	[%rd3+7552], {%r487, %r487, %r487, %r487};
	st.local.v4.u32 	[%rd3+7568], {%r487, %r487, %r487, %r487};
	st.local.v4.u32 	[%rd3+7584], {%r487, %r487, %r487, %r487};
	st.local.v4.u32 	[%rd3+7600], {%r487, %r487, %r487, %r487};
	st.local.v4.u32 	[%rd3+7616], {%r487, %r487, %r487, %r487};
	st.local.v4.u32 	[%rd3+7632], {%r487, %r487, %r487, %r487};
	st.local.v4.u32 	[%rd3+7648], {%r487, %r487, %r487, %r487};
	st.local.v4.u32 	[%rd3+7664], {%r487, %r487, %r487, %r487};
	st.local.v4.u32 	[%rd3+7680], {%r487, %r487, %r487, %r487};
	st.local.v4.u32 	[%rd3+7696], {%r487, %r487, %r487, %r487};
	st.local.v4.u32 	[%rd3+7712], {%r487, %r487, %r487, %r487};
	st.local.v4.u32 	[%rd3+7728], {%r487, %r487, %r487, %r487};
	st.local.v4.u32 	[%rd3+7744], {%r487, %r487, %r487, %r487};
	st.local.v4.u32 	[%rd3+7760], {%r487, %r487, %r487, %r487};
	st.local.v4.u32 	[%rd3+7776], {%r487, %r487, %r487, %r487};
	st.local.v4.u32 	[%rd3+7792], {%r487, %r487, %r487, %r487};
	st.local.v4.u32 	[%rd3+7808], {%r487, %r487, %r487, %r487};
	st.local.v4.u32 	[%rd3+7824], {%r487, %r487, %r487, %r487};
	st.local.v4.u32 	[%rd3+7840], {%r487, %r487, %r487, %r487};
	st.local.v4.u32 	[%rd3+7856], {%r487, %r487, %r487, %r487};
	st.local.v4.u32 	[%rd3+7872], {%r487, %r487, %r487, %r487};
	st.local.v4.u32 	[%rd3+7888], {%r487, %r487, %r487, %r487};
	st.local.v4.u32 	[%rd3+7904], {%r487, %r487, %r487, %r487};
	st.global.u32 	[%rd4+72], %r17;
	st.local.v4.u32 	[%rd3+7920], {%r487, %r487, %r487, %r487};
	st.local.v4.u32 	[%rd3+7936], {%r487, %r487, %r487, %r487};
	st.local.v4.u32 	[%rd3+7952], {%r487, %r487, %r487, %r487};
	st.local.v4.u32 	[%rd3+7968], {%r487, %r487, %r487, %r487};
	st.local.v4.u32 	[%rd3+7984], {%r487, %r487, %r487, %r487};
	st.local.v4.u32 	[%rd3+8000], {%r487, %r487, %r487, %r487};
	st.local.v4.u32 	[%rd3+8016], {%r487, %r487, %r487, %r487};
	st.local.v4.u32 	[%rd3+8032], {%r487, %r487, %r487, %r487};
	st.local.v4.u32 	[%rd3+8048], {%r487, %r487, %r487, %r487};
	st.local.v4.u32 	[%rd3+8064], {%r487, %r487, %r487, %r487};
	st.local.v4.u32 	[%rd3+8080], {%r487, %r487, %r487, %r487};
	st.local.v4.u32 	[%rd3+8096], {%r487, %r487, %r487, %r487};
	st.local.v4.u32 	[%rd3+8112], {%r487, %r487, %r487, %r487};
	st.local.v4.u32 	[%rd3+8128], {%r487, %r487, %r487, %r487};
	st.local.v4.u32 	[%rd3+8144], {%r487, %r487, %r487, %r487};
	st.local.v4.u32 	[%rd3+8160], {%r487, %r487, %r487, %r487};
	st.local.v4.u32 	[%rd3+8176], {%r487, %r487, %r487, %r487};
	st.local.v4.u32 	[%rd3+8192], {%r487, %r487, %r487, %r487};
	st.local.v4.u32 	[%rd3+8208], {%r487, %r487, %r487, %r487};
	st.local.v4.u32 	[%rd3+8224], {%r487, %r487, %r487, %r487};
	st.local.v4.u32 	[%rd3+8240], {%r487, %r487, %r487, %r487};
	st.local.v4.u32 	[%rd3+8256], {%r487, %r487, %r487, %r487};
	st.local.v4.u32 	[%rd3+8272], {%r487, %r487, %r487, %r487};
	st.local.v4.u32 	[%rd3+8288], {%r487, %r487, %r487, %r487};
	st.local.v4.u32 	[%rd3+8304], {%r487, %r487, %r487, %r487};
	st.local.v4.u32 	[%rd3+8320], {%r487, %r487, %r487, %r487};
	st.local.v4.u32 	[%rd3+8336], {%r487, %r487, %r487, %r487};
	st.global.u32 	[%rd4+76], %r17;
	st.local.v2.u32 	[%rd2+72], {%r487, %r487};
	st.local.v4.u32 	[%rd3+8352], {%r487, %r487, %r487, %r487};
	st.local.v4.u32 	[%rd3+8368], {%r487, %r487, %r487, %r487};
	st.local.v4.u32 	[%rd3+8384], {%r487, %r487, %r487, %r487};
	st.local.v4.u32 	[%rd3+8400], {%r487, %r487, %r487, %r487};
	st.local.v4.u32 	[%rd3+8416], {%r487, %r487, %r487, %r487};
	st.local.v4.u32 	[%rd3+8432], {%r487, %r487, %r487, %r487};
	st.local.v4.u32 	[%rd3+8448], {%r487, %r487, %r487, %r487};
	st.local.v4.u32 	[%rd3+8464], {%r487, %r487, %r487, %r487};
	st.local.v4.u32 	[%rd3+8480], {%r487, %r487, %r487, %r487};
	st.local.v4.u32 	[%rd3+8496], {%r487, %r487, %r487, %r487};
	st.local.v4.u32 	[%rd3+8512], {%r487, %r487, %r487, %r487};
	st.local.v4.u32 	[%rd3+8528], {%r487, %r487, %r487, %r487};
	st.local.v4.u32 	[%rd3+8544], {%r487, %r487, %r487, %r487};
	st.local.v4.u32 	[%rd3+8560], {%r487, %r487, %r487, %r487};
	st.local.v4.u32 	[%rd3+8576], {%r487, %r487, %r487, %r487};
	st.local.v4.u32 	[%rd3+8592], {%r487, %r487, %r487, %r487};
	st.local.v4.u32 	[%rd3+8608], {%r487, %r487, %r487, %r487};
	st.local.v4.u32 	[%rd3+8624], {%r487, %r487, %r487, %r487};
	st.local.v4.u32 	[%rd3+8640], {%r487, %r487, %r487, %r487};
	st.local.v4.u32 	[%rd3+8656], {%r487, %r487, %r487, %r487};
	st.local.v4.u32 	[%rd3+8672], {%r487, %r487, %r487, %r487};
	st.local.v4.u32 	[%rd3+8688], {%r487, %r487, %r487, %r487};
	st.local.v4.u32 	[%rd3+8704], {%r487, %r487, %r487, %r487};
	st.local.v4.u32 	[%rd3+8720], {%r487, %r487, %r487, %r487};
	st.local.v4.u32 	[%rd3+8736], {%r487, %r487, %r487, %r487};
	st.local.v4.u32 	[%rd3+8752], {%r487, %r487, %r487, %r487};
	st.local.v4.u32 	[%rd3+8768], {%r487, %r487, %r487, %r487};
	st.local.v4.u32 	[%rd3+8784], {%r487, %r487, %r487, %r487};
	st.global.u32 	[%rd4+80], %r17;
	st.local.v4.u32 	[%rd3+8800], {%r487, %r487, %r487, %r487};
	st.local.v4.u32 	[%rd3+8816], {%r487, %r487, %r487, %r487};
	st.local.v4.u32 	[%rd3+8832], {%r487, %r487, %r487, %r487};
	st.local.v4.u32 	[%rd3+8848], {%r487, %r487, %r487, %r487};
	st.local.v4.u32 	[%rd3+8864], {%r487, %r487, %r487, %r487};
	st.local.v4.u32 	[%rd3+8880], {%r487, %r487, %r487, %r487};
	st.local.v4.u32 	[%rd3+8896], {%r487, %r487, %r487, %r487};
	st.local.v4.u32 	[%rd3+8912], {%r487, %r487, %r487, %r487};
	st.local.v4.u32 	[%rd3+8928], {%r487, %r487, %r487, %r487};
	st.local.v4.u32 	[%rd3+8944], {%r487, %r487, %r487, %r487};
	st.local.v4.u32 	[%rd3+8960], {%r487, %r487, %r487, %r487};
	st.local.v4.u32 	[%rd3+8976], {%r487, %r487, %r487, %r487};
	st.local.v4.u32 	[%rd3+8992], {%r487, %r487, %r487, %r487};
	st.local.v4.u32 	[%rd3+9008], {%r487, %r487, %r487, %r487};
	st.local.v4.u32 	[%rd3+9024], {%r487, %r487, %r487, %r487};
	st.local.v4.u32 	[%rd3+9040], {%r487, %r487, %r487, %r487};
	st.local.v4.u32 	[%rd3+9056], {%r487, %r487, %r487, %r487};
	st.local.v4.u32 	[%rd3+9072], {%r487, %r487, %r487, %r487};
	st.local.v4.u32 	[%rd3+9088], {%r487, %r487, %r487, %r487};
	st.local.v4.u32 	[%rd3+9104], {%r487, %r487, %r487, %r487};
	st.local.v4.u32 	[%rd3+9120], {%r487, %r487, %r487, %r487};
	st.local.v4.u32 	[%rd3+9136], {%r487, %r487, %r487, %r487};
	st.local.v4.u32 	[%rd3+9152], {%r487, %r487, %r487, %r487};
	st.local.v4.u32 	[%rd3+9168], {%r487, %r487, %r487, %r487};
	st.local.v4.u32 	[%rd3+9184], {%r487, %r487, %r487, %r487};
	st.local.v4.u32 	[%rd3+9200], {%r487, %r487, %r487, %r487};
	st.local.v4.u32 	[%rd3+9216], {%r487, %r487, %r487, %r487};
	st.global.u32 	[%rd4+84], %r17;
	st.local.v2.u32 	[%rd2+80], {%r487, %r487};
	st.local.v4.u32 	[%rd3+9232], {%r487, %r487, %r487, %r487};
	st.local.v4.u32 	[%rd3+9248], {%r487, %r487, %r487, %r487};
	st.local.v4.u32 	[%rd3+9264], {%r487, %r487, %r487, %r487};
	st.local.v4.u32 	[%rd3+9280], {%r487, %r487, %r487, %r487};
	st.local.v4.u32 	[%rd3+9296], {%r487, %r487, %r487, %r487};
	st.local.v4.u32 	[%rd3+9312], {%r487, %r487, %r487, %r487};
	st.local.v4.u32 	[%rd3+9328], {%r487, %r487, %r487, %r487};
	st.local.v4.u32 	[%rd3+9344], {%r487, %r487, %r487, %r487};
	st.local.v4.u32 	[%rd3+9360], {%r487, %r487, %r487, %r487};
	st.local.v4.u32 	[%rd3+9376], {%r487, %r487, %r487, %r487};
	st.local.v4.u32 	[%rd3+9392], {%r487, %r487, %r487, %r487};
	st.local.v4.u32 	[%rd3+9408], {%r487, %r487, %r487, %r487};
	st.local.v4.u32 	[%rd3+9424], {%r487, %r487, %r487, %r487};
	st.local.v4.u32 	[%rd3+9440], {%r487, %r487, %r487, %r487};
	st.local.v4.u32 	[%rd3+9456], {%r487, %r487, %r487, %r487};
	st.local.v4.u32 	[%rd3+9472], {%r487, %r487, %r487, %r487};
	st.local.v4.u32 	[%rd3+9488], {%r487, %r487, %r487, %r487};
	st.local.v4.u32 	[%rd3+9504], {%r487, %r487, %r487, %r487};
	st.local.v4.u32 	[%rd3+9520], {%r487, %r487, %r487, %r487};
	st.local.v4.u32 	[%rd3+9536], {%r487, %r487, %r487, %r487};
	st.local.v4.u32 	[%rd3+9552], {%r487, %r487, %r487, %r487};
	st.local.v4.u32 	[%rd3+9568], {%r487, %r487, %r487, %r487};
	st.local.v4.u32 	[%rd3+9584], {%r487, %r487, %r487, %r487};
	st.local.v4.u32 	[%rd3+9600], {%r487, %r487, %r487, %r487};
	st.local.v4.u32 	[%rd3+9616], {%r487, %r487, %r487, %r487};
	st.local.v4.u32 	[%rd3+9632], {%r487, %r487, %r487, %r487};
	st.local.v4.u32 	[%rd3+9648], {%r487, %r487, %r487, %r487};
	st.local.v4.u32 	[%rd3+9664], {%r487, %r487, %r487, %r487};
	st.global.u32 	[%rd4+88], %r17;
	st.local.v4.u32 	[%rd3+9680], {%r487, %r487, %r487, %r487};
	st.local.v4.u32 	[%rd3+9696], {%r487, %r487, %r487, %r487};
	st.local.v4.u32 	[%rd3+9712], {%r487, %r487, %r487, %r487};
	st.local.v4.u32 	[%rd3+9728], {%r487, %r487, %r487, %r487};
	st.local.v4.u32 	[%rd3+9744], {%r487, %r487, %r487, %r487};
	st.local.v4.u32 	[%rd3+9760], {%r487, %r487, %r487, %r487};
	st.local.v4.u32 	[%rd3+9776], {%r487, %r487, %r487, %r487};
	st.local.v4.u32 	[%rd3+9792], {%r487, %r487, %r487, %r487};
	st.local.v4.u32 	[%rd3+9808], {%r487, %r487, %r487, %r487};
	st.local.v4.u32 	[%rd3+9824], {%r487, %r487, %r487, %r487};
	st.local.v4.u32 	[%rd3+9840], {%r487, %r487, %r487, %r487};
	st.local.v4.u32 	[%rd3+9856], {%r487, %r487, %r487, %r487};
	st.local.v4.u32 	[%rd3+9872], {%r487, %r487, %r487, %r487};
	st.local.v4.u32 	[%rd3+9888], {%r487, %r487, %r487, %r487};
	st.local.v4.u32 	[%rd3+9904], {%r487, %r487, %r487, %r487};
	st.local.v4.u32 	[%rd3+9920], {%r487, %r487, %r487, %r487};
	st.local.v4.u32 	[%rd3+9936], {%r487, %r487, %r487, %r487};
	st.local.v4.u32 	[%rd3+9952], {%r487, %r487, %r487, %r487};
	st.local.v4.u32 	[%rd3+9968], {%r487, %r487, %r487, %r487};
	st.local.v4.u32 	[%rd3+9984], {%r487, %r487, %r487, %r487};
	st.local.v4.u32 	[%rd3+10000], {%r487, %r487, %r487, %r487};
	st.local.v4.u32 	[%rd3+10016], {%r487, %r487, %r487, %r487};
	st.local.v4.u32 	[%rd3+10032], {%r487, %r487, %r487, %r487};
	st.local.v4.u32 	[%rd3+10048], {%r487, %r487, %r487, %r487};
	st.local.v4.u32 	[%rd3+10064], {%r487, %r487, %r487, %r487};
	st.local.v4.u32 	[%rd3+10080], {%r487, %r487, %r487, %r487};
	st.local.v4.u32 	[%rd3+10096], {%r487, %r487, %r487, %r487};
	st.global.u32 	[%rd4+92], %r17;
	st.local.v2.u32 	[%rd2+88], {%r487, %r487};
	st.local.v4.u32 	[%rd3+10112], {%r487, %r487, %r487, %r487};
	st.local.v4.u32 	[%rd3+10128], {%r487, %r487, %r487, %r487};
	st.local.v4.u32 	[%rd3+10144], {%r487, %r487, %r487, %r487};
	st.local.v4.u32 	[%rd3+10160], {%r487, %r487, %r487, %r487};
	st.local.v4.u32 	[%rd3+10176], {%r487, %r487, %r487, %r487};
	st.local.v4.u32 	[%rd3+10192], {%r487, %r487, %r487, %r487};
	st.local.v4.u32 	[%rd3+10208], {%r487, %r487, %r487, %r487};
	st.local.v4.u32 	[%rd3+10224], {%r487, %r487, %r487, %r487};
	st.local.v4.u32 	[%rd3+10240], {%r487, %r487, %r487, %r487};
	st.local.v4.u32 	[%rd3+10256], {%r487, %r487, %r487, %r487};
	st.local.v4.u32 	[%rd3+10272], {%r487, %r487, %r487, %r487};
	st.local.v4.u32 	[%rd3+10288], {%r487, %r487, %r487, %r487};
	st.local.v4.u32 	[%rd3+10304], {%r487, %r487, %r487, %r487};
	st.local.v4.u32 	[%rd3+10320], {%r487, %r487, %r487, %r487};
	st.local.v4.u32 	[%rd3+10336], {%r487, %r487, %r487, %r487};
	st.local.v4.u32 	[%rd3+10352], {%r487, %r487, %r487, %r487};
	st.local.v4.u32 	[%rd3+10368], {%r487, %r487, %r487, %r487};
	st.local.v4.u32 	[%rd3+10384], {%r487, %r487, %r487, %r487};
	st.local.v4.u32 	[%rd3+10400], {%r487, %r487, %r487, %r487};
	st.local.v4.u32 	[%rd3+10416], {%r487, %r487, %r487, %r487};
	st.local.v4.u32 	[%rd3+10432], {%r487, %r487, %r487, %r487};
	st.local.v4.u32 	[%rd3+10448], {%r487, %r487, %r487, %r487};
	st.local.v4.u32 	[%rd3+10464], {%r487, %r487, %r487, %r487};
	st.local.v4.u32 	[%rd3+10480], {%r487, %r487, %r487, %r487};
	st.local.v4.u32 	[%rd3+10496], {%r487, %r487, %r487, %r487};
	st.local.v4.u32 	[%rd3+10512], {%r487, %r487, %r487, %r487};
	st.local.v4.u32 	[%rd3+10528], {%r487, %r487, %r487, %r487};
	st.local.v4.u32 	[%rd3+10544], {%r487, %r487, %r487, %r487};
	st.global.u32 	[%rd4+96], %r17;
	st.local.v4.u32 	[%rd3+10560], {%r487, %r487, %r487, %r487};
	st.local.v4.u32 	[%rd3+10576], {%r487, %r487, %r487, %r487};
	st.local.v4.u32 	[%rd3+10592], {%r487, %r487, %r487, %r487};
	st.local.v4.u32 	[%rd3+10608], {%r487, %r487, %r487, %r487};
	st.local.v4.u32 	[%rd3+10624], {%r487, %r487, %r487, %r487};
	st.local.v4.u32 	[%rd3+10640], {%r487, %r487, %r487, %r487};
	st.local.v4.u32 	[%rd3+10656], {%r487, %r487, %r487, %r487};
	st.local.v4.u32 	[%rd3+10672], {%r487, %r487, %r487, %r487};
	st.local.v4.u32 	[%rd3+10688], {%r487, %r487, %r487, %r487};
	st.local.v4.u32 	[%rd3+10704], {%r487, %r487, %r487, %r487};
	st.local.v4.u32 	[%rd3+10720], {%r487, %r487, %r487, %r487};
	st.local.v4.u32 	[%rd3+10736], {%r487, %r487, %r487, %r487};
	st.local.v4.u32 	[%rd3+10752], {%r487, %r487, %r487, %r487};
	st.local.v4.u32 	[%rd3+10768], {%r487, %r487, %r487, %r487};
	st.local.v4.u32 	[%rd3+10784], {%r487, %r487, %r487, %r487};
	st.local.v4.u32 	[%rd3+10800], {%r487, %r487, %r487, %r487};
	st.local.v4.u32 	[%rd3+10816], {%r487, %r487, %r487, %r487};
	st.local.v4.u32 	[%rd3+10832], {%r487, %r487, %r487, %r487};
	st.local.v4.u32 	[%rd3+10848], {%r487, %r487, %r487, %r487};
	st.local.v4.u32 	[%rd3+10864], {%r487, %r487, %r487, %r487};
	st.local.v4.u32 	[%rd3+10880], {%r487, %r487, %r487, %r487};
	st.local.v4.u32 	[%rd3+10896], {%r487, %r487, %r487, %r487};
	st.local.v4.u32 	[%rd3+10912], {%r487, %r487, %r487, %r487};
	st.local.v4.u32 	[%rd3+10928], {%r487, %r487, %r487, %r487};
	st.local.v4.u32 	[%rd3+10944], {%r487, %r487, %r487, %r487};
	st.local.v4.u32 	[%rd3+10960], {%r487, %r487, %r487, %r487};
	st.local.v4.u32 	[%rd3+10976], {%r487, %r487, %r487, %r487};
	st.global.u32 	[%rd4+100], %r17;
	st.local.v2.u32 	[%rd2+96], {%r487, %r487};
	st.local.v4.u32 	[%rd3+10992], {%r487, %r487, %r487, %r487};
	st.local.v4.u32 	[%rd3+11008], {%r487, %r487, %r487, %r487};
	st.local.v4.u32 	[%rd3+11024], {%r487, %r487, %r487, %r487};
	st.local.v4.u32 	[%rd3+11040], {%r487, %r487, %r487, %r487};
	st.local.v4.u32 	[%rd3+11056], {%r487, %r487, %r487, %r487};
	st.local.v4.u32 	[%rd3+11072], {%r487, %r487, %r487, %r487};
	st.local.v4.u32 	[%rd3+11088], {%r487, %r487, %r487, %r487};
	st.local.v4.u32 	[%rd3+11104], {%r487, %r487, %r487, %r487};
	st.local.v4.u32 	[%rd3+11120], {%r487, %r487, %r487, %r487};
	st.local.v4.u32 	[%rd3+11136], {%r487, %r487, %r487, %r487};
	st.local.v4.u32 	[%rd3+11152], {%r487, %r487, %r487, %r487};
	st.local.v4.u32 	[%rd3+11168], {%r487, %r487, %r487, %r487};
	st.local.v4.u32 	[%rd3+11184], {%r487, %r487, %r487, %r487};
	st.local.v4.u32 	[%rd3+11200], {%r487, %r487, %r487, %r487};
	st.local.v4.u32 	[%rd3+11216], {%r487, %r487, %r487, %r487};
	st.local.v4.u32 	[%rd3+11232], {%r487, %r487, %r487, %r487};
	st.local.v4.u32 	[%rd3+11248], {%r487, %r487, %r487, %r487};
	st.local.v4.u32 	[%rd3+11264], {%r487, %r487, %r487, %r487};
	st.local.v4.u32 	[%rd3+11280], {%r487, %r487, %r487, %r487};
	st.local.v4.u32 	[%rd3+11296], {%r487, %r487, %r487, %r487};
	st.local.v4.u32 	[%rd3+11312], {%r487, %r487, %r487, %r487};
	st.local.v4.u32 	[%rd3+11328], {%r487, %r487, %r487, %r487};
	st.local.v4.u32 	[%rd3+11344], {%r487, %r487, %r487, %r487};
	st.local.v4.u32 	[%rd3+11360], {%r487, %r487, %r487, %r487};
	st.local.v4.u32 	[%rd3+11376], {%r487, %r487, %r487, %r487};
	st.local.v4.u32 	[%rd3+11392], {%r487, %r487, %r487, %r487};
	st.local.v4.u32 	[%rd3+11408], {%r487, %r487, %r487, %r487};
	st.local.v4.u32 	[%rd3+11424], {%r487, %r487, %r487, %r487};
	st.global.u32 	[%rd4+104], %r17;
	st.local.v4.u32 	[%rd3+11440], {%r487, %r487, %r487, %r487};
	st.local.v4.u32 	[%rd3+11456], {%r487, %r487, %r487, %r487};
	st.local.v4.u32 	[%rd3+11472], {%r487, %r487, %r487, %r487};
	st.local.v4.u32 	[%rd3+11488], {%r487, %r487, %r487, %r487};
	st.local.v4.u32 	[%rd3+11504], {%r487, %r487, %r487, %r487};
	st.local.v4.u32 	[%rd3+11520], {%r487, %r487, %r487, %r487};
	st.local.v4.u32 	[%rd3+11536], {%r487, %r487, %r487, %r487};
	st.local.v4.u32 	[%rd3+11552], {%r487, %r487, %r487, %r487};
	st.local.v4.u32 	[%rd3+11568], {%r487, %r487, %r487, %r487};
	st.local.v4.u32 	[%rd3+11584], {%r487, %r487, %r487, %r487};
	st.local.v4.u32 	[%rd3+11600], {%r487, %r487, %r487, %r487};
	st.local.v4.u32 	[%rd3+11616], {%r487, %r487, %r487, %r487};
	st.local.v4.u32 	[%rd3+11632], {%r487, %r487, %r487, %r487};
	st.local.v4.u32 	[%rd3+11648], {%r487, %r487, %r487, %r487};
	st.local.v4.u32 	[%rd3+11664], {%r487, %r487, %r487, %r487};
	st.local.v4.u32 	[%rd3+11680], {%r487, %r487, %r487, %r487};
	st.local.v4.u32 	[%rd3+11696], {%r487, %r487, %r487, %r487};
	st.local.v4.u32 	[%rd3+11712], {%r487, %r487, %r487, %r487};
	st.local.v4.u32 	[%rd3+11728], {%r487, %r487, %r487, %r487};
	st.local.v4.u32 	[%rd3+11744], {%r487, %r487, %r487, %r487};
	st.local.v4.u32 	[%rd3+11760], {%r487, %r487, %r487, %r487};
	st.local.v4.u32 	[%rd3+11776], {%r487, %r487, %r487, %r487};
	st.local.v4.u32 	[%rd3+11792], {%r487, %r487, %r487, %r487};
	st.local.v4.u32 	[%rd3+11808], {%r487, %r487, %r487, %r487};
	st.local.v4.u32 	[%rd3+11824], {%r487, %r487, %r487, %r487};
	st.local.v4.u32 	[%rd3+11840], {%r487, %r487, %r487, %r487};
	st.local.v4.u32 	[%rd3+11856], {%r487, %r487, %r487, %r487};
	st.global.u32 	[%rd4+108], %r17;
	st.local.v2.u32 	[%rd2+104], {%r487, %r487};
	st.local.v4.u32 	[%rd3+11872], {%r487, %r487, %r487, %r487};
	st.local.v4.u32 	[%rd3+11888], {%r487, %r487, %r487, %r487};
	st.local.v4.u32 	[%rd3+11904], {%r487, %r487, %r487, %r487};
	st.local.v4.u32 	[%rd3+11920], {%r487, %r487, %r487, %r487};
	st.local.v4.u32 	[%rd3+11936], {%r487, %r487, %r487, %r487};
	st.local.v4.u32 	[%rd3+11952], {%r487, %r487, %r487, %r487};
	st.local.v4.u32 	[%rd3+11968], {%r487, %r487, %r487, %r487};
	st.local.v4.u32 	[%rd3+11984], {%r487, %r487, %r487, %r487};
	st.local.v4.u32 	[%rd3+12000], {%r487, %r487, %r487, %r487};
	st.local.v4.u32 	[%rd3+12016], {%r487, %r487, %r487, %r487};
	st.local.v4.u32 	[%rd3+12032], {%r487, %r487, %r487, %r487};
	st.local.v4.u32 	[%rd3+12048], {%r487, %r487, %r487, %r487};
	st.local.v4.u32 	[%rd3+12064], {%r487, %r487, %r487, %r487};
	st.local.v4.u32 	[%rd3+12080], {%r487, %r487, %r487, %r487};
	st.local.v4.u32 	[%rd3+12096], {%r487, %r487, %r487, %r487};
	st.local.v4.u32 	[%rd3+12112], {%r487, %r487, %r487, %r487};
	st.local.v4.u32 	[%rd3+12128], {%r487, %r487, %r487, %r487};
	st.local.v4.u32 	[%rd3+12144], {%r487, %r487, %r487, %r487};
	st.local.v4.u32 	[%rd3+12160], {%r487, %r487, %r487, %r487};
	st.local.v4.u32 	[%rd3+12176], {%r487, %r487, %r487, %r487};
	st.local.v4.u32 	[%rd3+12192], {%r487, %r487, %r487, %r487};
	st.local.v4.u32 	[%rd3+12208], {%r487, %r487, %r487, %r487};
	st.local.v4.u32 	[%rd3+12224], {%r487, %r487, %r487, %r487};
	st.local.v4.u32 	[%rd3+12240], {%r487, %r487, %r487, %r487};
	st.local.v4.u32 	[%rd3+12256], {%r487, %r487, %r487, %r487};
	st.local.v4.u32 	[%rd3+12272], {%r487, %r487, %r487, %r487};
	st.local.v4.u32 	[%rd3+12288], {%r487, %r487, %r487, %r487};
	st.local.v4.u32 	[%rd3+12304], {%r487, %r487, %r487, %r487};
	st.global.u32 	[%rd4+112], %r17;
	st.local.v4.u32 	[%rd3+12320], {%r487, %r487, %r487, %r487};
	st.local.v4.u32 	[%rd3+12336], {%r487, %r487, %r487, %r487};
	st.local.v4.u32 	[%rd3+12352], {%r487, %r487, %r487, %r487};
	st.local.v4.u32 	[%rd3+12368], {%r487, %r487, %r487, %r487};
	st.local.v4.u32 	[%rd3+12384], {%r487, %r487, %r487, %r487};
	st.local.v4.u32 	[%rd3+12400], {%r487, %r487, %r487, %r487};
	st.local.v4.u32 	[%rd3+12416], {%r487, %r487, %r487, %r487};
	st.local.v4.u32 	[%rd3+12432], {%r487, %r487, %r487, %r487};
	st.local.v4.u32 	[%rd3+12448], {%r487, %r487, %r487, %r487};
	st.local.v4.u32 	[%rd3+12464], {%r487, %r487, %r487, %r487};
	st.local.v4.u32 	[%rd3+12480], {%r487, %r487, %r487, %r487};
	st.local.v4.u32 	[%rd3+12496], {%r487, %r487, %r487, %r487};
	st.local.v4.u32 	[%rd3+12512], {%r487, %r487, %r487, %r487};
	st.local.v4.u32 	[%rd3+12528], {%r487, %r487, %r487, %r487};
	st.local.v4.u32 	[%rd3+12544], {%r487, %r487, %r487, %r487};
	st.local.v4.u32 	[%rd3+12560], {%r487, %r487, %r487, %r487};
	st.local.v4.u32 	[%rd3+12576], {%r487, %r487, %r487, %r487};
	st.local.v4.u32 	[%rd3+12592], {%r487, %r487, %r487, %r487};
	st.local.v4.u32 	[%rd3+12608], {%r487, %r487, %r487, %r487};
	st.local.v4.u32 	[%rd3+12624], {%r487, %r487, %r487, %r487};
	st.local.v4.u32 	[%rd3+12640], {%r487, %r487, %r487, %r487};
	st.local.v4.u32 	[%rd3+12656], {%r487, %r487, %r487, %r487};
	st.local.v4.u32 	[%rd3+12672], {%r487, %r487, %r487, %r487};
	st.local.v4.u32 	[%rd3+12688], {%r487, %r487, %r487, %r487};
	st.local.v4.u32 	[%rd3+12704], {%r487, %r487, %r487, %r487};
	st.local.v4.u32 	[%rd3+12720], {%r487, %r487, %r487, %r487};
	st.local.v4.u32 	[%rd3+12736], {%r487, %r487, %r487, %r487};
	st.global.u32 	[%rd4+116], %r17;
	st.local.v2.u32 	[%rd2+112], {%r487, %r487};
	st.local.v4.u32 	[%rd3+12752], {%r487, %r487, %r487, %r487};
	st.local.v4.u32 	[%rd3+12768], {%r487, %r487, %r487, %r487};
	st.local.v4.u32 	[%rd3+12784], {%r487, %r487, %r487, %r487};
	st.local.v4.u32 	[%rd3+12800], {%r487, %r487, %r487, %r487};
	st.local.v4.u32 	[%rd3+12816], {%r487, %r487, %r487, %r487};
	st.local.v4.u32 	[%rd3+12832], {%r487, %r487, %r487, %r487};
	st.local.v4.u32 	[%rd3+12848], {%r487, %r487, %r487, %r487};
	st.local.v4.u32 	[%rd3+12864], {%r487, %r487, %r487, %r487};
	st.local.v4.u32 	[%rd3+12880], {%r487, %r487, %r487, %r487};
	st.local.v4.u32 	[%rd3+12896], {%r487, %r487, %r487, %r487};
	st.local.v4.u32 	[%rd3+12912], {%r487, %r487, %r487, %r487};
	st.local.v4.u32 	[%rd3+12928], {%r487, %r487, %r487, %r487};
	st.local.v4.u32 	[%rd3+12944], {%r487, %r487, %r487, %r487};
	st.local.v4.u32 	[%rd3+12960], {%r487, %r487, %r487, %r487};
	st.local.v4.u32 	[%rd3+12976], {%r487, %r487, %r487, %r487};
	st.local.v4.u32 	[%rd3+12992], {%r487, %r487, %r487, %r487};
	st.local.v4.u32 	[%rd3+13008], {%r487, %r487, %r487, %r487};
	st.local.v4.u32 	[%rd3+13024], {%r487, %r487, %r487, %r487};
	st.local.v4.u32 	[%rd3+13040], {%r487, %r487, %r487, %r487};
	st.local.v4.u32 	[%rd3+13056], {%r487, %r487, %r487, %r487};
	st.local.v4.u32 	[%rd3+13072], {%r487, %r487, %r487, %r487};
	st.local.v4.u32 	[%rd3+13088], {%r487, %r487, %r487, %r487};
	st.local.v4.u32 	[%rd3+13104], {%r487, %r487, %r487, %r487};
	st.local.v4.u32 	[%rd3+13120], {%r487, %r487, %r487, %r487};
	st.local.v4.u32 	[%rd3+13136], {%r487, %r487, %r487, %r487};
	st.local.v4.u32 	[%rd3+13152], {%r487, %r487, %r487, %r487};
	st.local.v4.u32 	[%rd3+13168], {%r487, %r487, %r487, %r487};
	st.local.v4.u32 	[%rd3+13184], {%r487, %r487, %r487, %r487};
	st.global.u32 	[%rd4+120], %r17;
	st.local.v4.u32 	[%rd3+13200], {%r487, %r487, %r487, %r487};
	st.local.v4.u32 	[%rd3+13216], {%r487, %r487, %r487, %r487};
	st.local.v4.u32 	[%rd3+13232], {%r487, %r487, %r487, %r487};
	st.local.v4.u32 	[%rd3+13248], {%r487, %r487, %r487, %r487};
	st.local.v4.u32 	[%rd3+13264], {%r487, %r487, %r487, %r487};
	st.local.v4.u32 	[%rd3+13280], {%r487, %r487, %r487, %r487};
	st.local.v4.u32 	[%rd3+13296], {%r487, %r487, %r487, %r487};
	st.local.v4.u32 	[%rd3+13312], {%r487, %r487, %r487, %r487};
	st.local.v4.u32 	[%rd3+13328], {%r487, %r487, %r487, %r487};
	st.local.v4.u32 	[%rd3+13344], {%r487, %r487, %r487, %r487};
	st.local.v4.u32 	[%rd3+13360], {%r487, %r487, %r487, %r487};
	st.local.v4.u32 	[%rd3+13376], {%r487, %r487, %r487, %r487};
	st.local.v4.u32 	[%rd3+13392], {%r487, %r487, %r487, %r487};
	st.local.v4.u32 	[%rd3+13408], {%r487, %r487, %r487, %r487};
	st.local.v4.u32 	[%rd3+13424], {%r487, %r487, %r487, %r487};
	st.local.v4.u32 	[%rd3+13440], {%r487, %r487, %r487, %r487};
	st.local.v4.u32 	[%rd3+13456], {%r487, %r487, %r487, %r487};
	st.local.v4.u32 	[%rd3+13472], {%r487, %r487, %r487, %r487};
	st.local.v4.u32 	[%rd3+13488], {%r487, %r487, %r487, %r487};
	st.local.v4.u32 	[%rd3+13504], {%r487, %r487, %r487, %r487};
	st.local.v4.u32 	[%rd3+13520], {%r487, %r487, %r487, %r487};
	st.local.v4.u32 	[%rd3+13536], {%r487, %r487, %r487, %r487};
	st.local.v4.u32 	[%rd3+13552], {%r487, %r487, %r487, %r487};
	st.local.v4.u32 	[%rd3+13568], {%r487, %r487, %r487, %r487};
	st.local.v4.u32 	[%rd3+13584], {%r487, %r487, %r487, %r487};
	st.local.v4.u32 	[%rd3+13600], {%r487, %r487, %r487, %r487};
	st.local.v4.u32 	[%rd3+13616], {%r487, %r487, %r487, %r487};
	st.global.u32 	[%rd4+124], %r17;
	st.local.v2.u32 	[%rd2+120], {%r487, %r487};
	st.local.v4.u32 	[%rd3+13632], {%r487, %r487, %r487, %r487};
	st.local.v4.u32 	[%rd3+13648], {%r487, %r487, %r487, %r487};
	st.local.v4.u32 	[%rd3+13664], {%r487, %r487, %r487, %r487};
	st.local.v4.u32 	[%rd3+13680], {%r487, %r487, %r487, %r487};
	st.local.v4.u32 	[%rd3+13696], {%r487, %r487, %r487, %r487};
	st.local.v4.u32 	[%rd3+13712], {%r487, %r487, %r487, %r487};
	st.local.v4.u32 	[%rd3+13728], {%r487, %r487, %r487, %r487};
	st.local.v4.u32 	[%rd3+13744], {%r487, %r487, %r487, %r487};
	st.local.v4.u32 	[%rd3+13760], {%r487, %r487, %r487, %r487};
	st.local.v4.u32 	[%rd3+13776], {%r487, %r487, %r487, %r487};
	st.local.v4.u32 	[%rd3+13792], {%r487, %r487, %r487, %r487};
	st.local.v4.u32 	[%rd3+13808], {%r487, %r487, %r487, %r487};
	st.local.v4.u32 	[%rd3+13824], {%r487, %r487, %r487, %r487};
	st.local.v4.u32 	[%rd3+13840], {%r487, %r487, %r487, %r487};
	st.local.v4.u32 	[%rd3+13856], {%r487, %r487, %r487, %r487};
	st.local.v4.u32 	[%rd3+13872], {%r487, %r487, %r487, %r487};
	st.local.v4.u32 	[%rd3+13888], {%r487, %r487, %r487, %r487};
	st.local.v4.u32 	[%rd3+13904], {%r487, %r487, %r487, %r487};
	st.local.v4.u32 	[%rd3+13920], {%r487, %r487, %r487, %r487};
	st.local.v4.u32 	[%rd3+13936], {%r487, %r487, %r487, %r487};
	st.local.v4.u32 	[%rd3+13952], {%r487, %r487, %r487, %r487};
	st.local.v4.u32 	[%rd3+13968], {%r487, %r487, %r487, %r487};
	st.local.v4.u32 	[%rd3+13984], {%r487, %r487, %r487, %r487};
	st.local.v4.u32 	[%rd3+14000], {%r487, %r487, %r487, %r487};
	st.local.v4.u32 	[%rd3+14016], {%r487, %r487, %r487, %r487};
	st.local.v4.u32 	[%rd3+14032], {%r487, %r487, %r487, %r487};
	st.local.v4.u32 	[%rd3+14048], {%r487, %r487, %r487, %r487};
	st.local.v4.u32 	[%rd3+14064], {%r487, %r487, %r487, %r487};
	st.global.u32 	[%rd4+128], %r17;
	st.local.v4.u32 	[%rd3+14080], {%r487, %r487, %r487, %r487};
	st.local.v4.u32 	[%rd3+14096], {%r487, %r487, %r487, %r487};
	st.local.v4.u32 	[%rd3+14112], {%r487, %r487, %r487, %r487};
	st.local.v4.u32 	[%rd3+14128], {%r487, %r487, %r487, %r487};
	st.local.v4.u32 	[%rd3+14144], {%r487, %r487, %r487, %r487};
	st.local.v4.u32 	[%rd3+14160], {%r487, %r487, %r487, %r487};
	st.local.v4.u32 	[%rd3+14176], {%r487, %r487, %r487, %r487};
	st.local.v4.u32 	[%rd3+14192], {%r487, %r487, %r487, %r487};
	st.local.v4.u32 	[%rd3+14208], {%r487, %r487, %r487, %r487};
	st.local.v4.u32 	[%rd3+14224], {%r487, %r487, %r487, %r487};
	st.local.v4.u32 	[%rd3+14240], {%r487, %r487, %r487, %r487};
	st.local.v4.u32 	[%rd3+14256], {%r487, %r487, %r487, %r487};
	st.local.v4.u32 	[%rd3+14272], {%r487, %r487, %r487, %r487};
	st.local.v4.u32 	[%rd3+14288], {%r487, %r487, %r487, %r487};
	st.local.v4.u32 	[%rd3+14304], {%r487, %r487, %r487, %r487};
	st.local.v4.u32 	[%rd3+14320], {%r487, %r487, %r487, %r487};
	st.local.v4.u32 	[%rd3+14336], {%r487, %r487, %r487, %r487};
	st.local.v4.u32 	[%rd3+14352], {%r487, %r487, %r487, %r487};
	st.local.v4.u32 	[%rd3+14368], {%r487, %r487, %r487, %r487};
	st.local.v4.u32 	[%rd3+14384], {%r487, %r487, %r487, %r487};
	st.local.v4.u32 	[%rd3+14400], {%r487, %r487, %r487, %r487};
	st.local.v4.u32 	[%rd3+14416], {%r487, %r487, %r487, %r487};
	st.local.v4.u32 	[%rd3+14432], {%r487, %r487, %r487, %r487};
	st.local.v4.u32 	[%rd3+14448], {%r487, %r487, %r487, %r487};
	st.local.v4.u32 	[%rd3+14464], {%r487, %r487, %r487, %r487};
	st.local.v4.u32 	[%rd3+14480], {%r487, %r487, %r487, %r487};
	st.local.v4.u32 	[%rd3+14496], {%r487, %r487, %r487, %r487};
	st.global.u32 	[%rd4+132], %r17;
	st.local.v2.u32 	[%rd2+128], {%r487, %r487};
	st.local.v4.u32 	[%rd3+14512], {%r487, %r487, %r487, %r487};
	st.local.v4.u32 	[%rd3+14528], {%r487, %r487, %r487, %r487};
	st.local.v4.u32 	[%rd3+14544], {%r487, %r487, %r487, %r487};
	st.local.v4.u32 	[%rd3+14560], {%r487, %r487, %r487, %r487};
	st.local.v4.u32 	[%rd3+14576], {%r487, %r487, %r487, %r487};
	st.local.v4.u32 	[%rd3+14592], {%r487, %r487, %r487, %r487};
	st.local.v4.u32 	[%rd3+14608], {%r487, %r487, %r487, %r487};
	st.local.v4.u32 	[%rd3+14624], {%r487, %r487, %r487, %r487};
	st.local.v4.u32 	[%rd3+14640], {%r487, %r487, %r487, %r487};
	st.local.v4.u32 	[%rd3+14656], {%r487, %r487, %r487, %r487};
	st.local.v4.u32 	[%rd3+14672], {%r487, %r487, %r487, %r487};
	st.local.v4.u32 	[%rd3+14688], {%r487, %r487, %r487, %r487};
	st.local.v4.u32 	[%rd3+14704], {%r487, %r487, %r487, %r487};
	st.local.v4.u32 	[%rd3+14720], {%r487, %r487, %r487, %r487};
	st.local.v4.u32 	[%rd3+14736], {%r487, %r487, %r487, %r487};
	st.local.v4.u32 	[%rd3+14752], {%r487, %r487, %r487, %r487};
	st.local.v4.u32 	[%rd3+14768], {%r487, %r487, %r487, %r487};
	st.local.v4.u32 	[%rd3+14784], {%r487, %r487, %r487, %r487};
	st.local.v4.u32 	[%rd3+14800], {%r487, %r487, %r487, %r487};
	st.local.v4.u32 	[%rd3+14816], {%r487, %r487, %r487, %r487};
	st.local.v4.u32 	[%rd3+14832], {%r487, %r487, %r487, %r487};
	st.local.v4.u32 	[%rd3+14848], {%r487, %r487, %r487, %r487};
	st.local.v4.u32 	[%rd3+14864], {%r487, %r487, %r487, %r487};
	st.local.v4.u32 	[%rd3+14880], {%r487, %r487, %r487, %r487};
	st.local.v4.u32 	[%rd3+14896], {%r487, %r487, %r487, %r487};
	st.local.v4.u32 	[%rd3+14912], {%r487, %r487, %r487, %r487};
	st.local.v4.u32 	[%rd3+14928], {%r487, %r487, %r487, %r487};
	st.local.v4.u32 	[%rd3+14944], {%r487, %r487, %r487, %r487};
	st.global.u32 	[%rd4+136], %r17;
	st.local.v4.u32 	[%rd3+14960], {%r487, %r487, %r487, %r487};
	st.local.v4.u32 	[%rd3+14976], {%r487, %r487, %r487, %r487};
	st.local.v4.u32 	[%rd3+14992], {%r487, %r487, %r487, %r487};
	st.local.v4.u32 	[%rd3+15008], {%r487, %r487, %r487, %r487};
	st.local.v4.u32 	[%rd3+15024], {%r487, %r487, %r487, %r487};
	st.local.v4.u32 	[%rd3+15040], {%r487, %r487, %r487, %r487};
	st.local.v4.u32 	[%rd3+15056], {%r487, %r487, %r487, %r487};
	st.local.v4.u32 	[%rd3+15072], {%r487, %r487, %r487, %r487};
	st.local.v4.u32 	[%rd3+15088], {%r487, %r487, %r487, %r487};
	st.local.v4.u32 	[%rd3+15104], {%r487, %r487, %r487, %r487};
	st.local.v4.u32 	[%rd3+15120], {%r487, %r487, %r487, %r487};
	st.local.v4.u32 	[%rd3+15136], {%r487, %r487, %r487, %r487};
	st.local.v4.u32 	[%rd3+15152], {%r487, %r487, %r487, %r487};
	st.local.v4.u32 	[%rd3+15168], {%r487, %r487, %r487, %r487};
	st.local.v4.u32 	[%rd3+15184], {%r487, %r487, %r487, %r487};
	st.local.v4.u32 	[%rd3+15200], {%r487, %r487, %r487, %r487};
	st.local.v4.u32 	[%rd3+15216], {%r487, %r487, %r487, %r487};
	st.local.v4.u32 	[%rd3+15232], {%r487, %r487, %r487, %r487};
	st.local.v4.u32 	[%rd3+15248], {%r487, %r487, %r487, %r487};
	st.local.v4.u32 	[%rd3+15264], {%r487, %r487, %r487, %r487};
	st.local.v4.u32 	[%rd3+15280], {%r487, %r487, %r487, %r487};
	st.local.v4.u32 	[%rd3+15296], {%r487, %r487, %r487, %r487};
	st.local.v4.u32 	[%rd3+15312], {%r487, %r487, %r487, %r487};
	st.local.v4.u32 	[%rd3+15328], {%r487, %r487, %r487, %r487};
	st.local.v4.u32 	[%rd3+15344], {%r487, %r487, %r487, %r487};
	st.local.v4.u32 	[%rd3+15360], {%r487, %r487, %r487, %r487};
	st.local.v4.u32 	[%rd3+15376], {%r487, %r487, %r487, %r487};
	st.global.u32 	[%rd4+140], %r17;
	st.local.v2.u32 	[%rd2+136], {%r487, %r487};
	st.local.v4.u32 	[%rd3+15392], {%r487, %r487, %r487, %r487};
	st.local.v4.u32 	[%rd3+15408], {%r487, %r487, %r487, %r487};
	st.local.v4.u32 	[%rd3+15424], {%r487, %r487, %r487, %r487};
	st.local.v4.u32 	[%rd3+15440], {%r487, %r487, %r487, %r487};
	st.local.v4.u32 	[%rd3+15456], {%r487, %r487, %r487, %r487};
	st.local.v4.u32 	[%rd3+15472], {%r487, %r487, %r487, %r487};
	st.local.v4.u32 	[%rd3+15488], {%r487, %r487, %r487, %r487};
	st.local.v4.u32 	[%rd3+15504], {%r487, %r487, %r487, %r487};
	st.local.v4.u32 	[%rd3+15520], {%r487, %r487, %r487, %r487};
	st.local.v4.u32 	[%rd3+15536], {%r487, %r487, %r487, %r487};
	st.local.v4.u32 	[%rd3+15552], {%r487, %r487, %r487, %r487};
	st.local.v4.u32 	[%rd3+15568], {%r487, %r487, %r487, %r487};
	st.local.v4.u32 	[%rd3+15584], {%r487, %r487, %r487, %r487};
	st.local.v4.u32 	[%rd3+15600], {%r487, %r487, %r487, %r487};
	st.local.v4.u32 	[%rd3+15616], {%r487, %r487, %r487, %r487};
	st.local.v4.u32 	[%rd3+15632], {%r487, %r487, %r487, %r487};
	st.local.v4.u32 	[%rd3+15648], {%r487, %r487, %r487, %r487};
	st.local.v4.u32 	[%rd3+15664], {%r487, %r487, %r487, %r487};
	st.local.v4.u32 	[%rd3+15680], {%r487, %r487, %r487, %r487};
	st.local.v4.u32 	[%rd3+15696], {%r487, %r487, %r487, %r487};
	st.local.v4.u32 	[%rd3+15712], {%r487, %r487, %r487, %r487};
	st.local.v4.u32 	[%rd3+15728], {%r487, %r487, %r487, %r487};
	st.local.v4.u32 	[%rd3+15744], {%r487, %r487, %r487, %r487};
	st.local.v4.u32 	[%rd3+15760], {%r487, %r487, %r487, %r487};
	st.local.v4.u32 	[%rd3+15776], {%r487, %r487, %r487, %r487};
	st.local.v4.u32 	[%rd3+15792], {%r487, %r487, %r487, %r487};
	st.local.v4.u32 	[%rd3+15808], {%r487, %r487, %r487, %r487};
	st.local.v4.u32 	[%rd3+15824], {%r487, %r487, %r487, %r487};
	st.global.u32 	[%rd4+144], %r17;
	st.local.v4.u32 	[%rd3+15840], {%r487, %r487, %r487, %r487};
	st.local.v4.u32 	[%rd3+15856], {%r487, %r487, %r487, %r487};
	st.local.v4.u32 	[%rd3+15872], {%r487, %r487, %r487, %r487};
	st.local.v4.u32 	[%rd3+15888], {%r487, %r487, %r487, %r487};
	st.local.v4.u32 	[%rd3+15904], {%r487, %r487, %r487, %r487};
	st.local.v4.u32 	[%rd3+15920], {%r487, %r487, %r487, %r487};
	st.local.v4.u32 	[%rd3+15936], {%r487, %r487, %r487, %r487};
	st.local.v4.u32 	[%rd3+15952], {%r487, %r487, %r487, %r487};
	st.local.v4.u32 	[%rd3+15968], {%r487, %r487, %r487, %r487};
	st.local.v4.u32 	[%rd3+15984], {%r487, %r487, %r487, %r487};
	st.local.v4.u32 	[%rd3+16000], {%r487, %r487, %r487, %r487};
	st.local.v4.u32 	[%rd3+16016], {%r487, %r487, %r487, %r487};
	st.local.v4.u32 	[%rd3+16032], {%r487, %r487, %r487, %r487};
	st.local.v4.u32 	[%rd3+16048], {%r487, %r487, %r487, %r487};
	st.local.v4.u32 	[%rd3+16064], {%r487, %r487, %r487, %r487};
	st.local.v4.u32 	[%rd3+16080], {%r487, %r487, %r487, %r487};
	st.local.v4.u32 	[%rd3+16096], {%r487, %r487, %r487, %r487};
	st.local.v4.u32 	[%rd3+16112], {%r487, %r487, %r487, %r487};
	st.local.v4.u32 	[%rd3+16128], {%r487, %r487, %r487, %r487};
	st.local.v4.u32 	[%rd3+16144], {%r487, %r487, %r487, %r487};
	st.local.v4.u32 	[%rd3+16160], {%r487, %r487, %r487, %r487};
	st.local.v4.u32 	[%rd3+16176], {%r487, %r487, %r487, %r487};
	st.local.v4.u32 	[%rd3+16192], {%r487, %r487, %r487, %r487};
	st.local.v4.u32 	[%rd3+16208], {%r487, %r487, %r487, %r487};
	st.local.v4.u32 	[%rd3+16224], {%r487, %r487, %r487, %r487};
	st.local.v4.u32 	[%rd3+16240], {%r487, %r487, %r487, %r487};
	st.local.v4.u32 	[%rd3+16256], {%r487, %r487, %r487, %r487};
	st.global.u32 	[%rd4+148], %r17;
	st.local.v2.u32 	[%rd2+144], {%r487, %r487};
	st.local.v4.u32 	[%rd3+16272], {%r487, %r487, %r487, %r487};
	st.local.v4.u32 	[%rd3+16288], {%r487, %r487, %r487, %r487};
	st.local.v4.u32 	[%rd3+16304], {%r487, %r487, %r487, %r487};
	st.local.v4.u32 	[%rd3+16320], {%r487, %r487, %r487, %r487};
	st.local.v4.u32 	[%rd3+16336], {%r487, %r487, %r487, %r487};
	st.local.v4.u32 	[%rd3+16352], {%r487, %r487, %r487, %r487};
	st.local.v4.u32 	[%rd3+16368], {%r487, %r487, %r487, %r487};
	st.local.v4.u32 	[%rd3+16384], {%r487, %r487, %r487, %r487};
	st.local.v4.u32 	[%rd3+16400], {%r487, %r487, %r487, %r487};
	st.local.v4.u32 	[%rd3+16416], {%r487, %r487, %r487, %r487};
	st.local.v4.u32 	[%rd3+16432], {%r487, %r487, %r487, %r487};
	st.local.v4.u32 	[%rd3+16448], {%r487, %r487, %r487, %r487};
	st.local.v4.u32 	[%rd3+16464], {%r487, %r487, %r487, %r487};
	st.local.v4.u32 	[%rd3+16480], {%r487, %r487, %r487, %r487};
	st.local.v4.u32 	[%rd3+16496], {%r487, %r487, %r487, %r487};
	st.local.v4.u32 	[%rd3+16512], {%r487, %r487, %r487, %r487};
	st.local.v4.u32 	[%rd3+16528], {%r487, %r487, %r487, %r487};
	st.local.v4.u32 	[%rd3+16544], {%r487, %r487, %r487, %r487};
	st.local.v4.u32 	[%rd3+16560], {%r487, %r487, %r487, %r487};
	st.local.v4.u32 	[%rd3+16576], {%r487, %r487, %r487, %r487};
	st.local.v4.u32 	[%rd3+16592], {%r487, %r487, %r487, %r487};
	st.local.v4.u32 	[%rd3+16608], {%r487, %r487, %r487, %r487};
	st.local.v4.u32 	[%rd3+16624], {%r487, %r487, %r487, %r487};
	st.local.v4.u32 	[%rd3+16640], {%r487, %r487, %r487, %r487};
	st.local.v4.u32 	[%rd3+16656], {%r487, %r487, %r487, %r487};
	st.local.v4.u32 	[%rd3+16672], {%r487, %r487, %r487, %r487};
	st.local.v4.u32 	[%rd3+16688], {%r487, %r487, %r487, %r487};
	st.local.v4.u32 	[%rd3+16704], {%r487, %r487, %r487, %r487};
	st.global.u32 	[%rd4+152], %r17;
	st.local.v4.u32 	[%rd3+16720], {%r487, %r487, %r487, %r487};
	st.local.v4.u32 	[%rd3+16736], {%r487, %r487, %r487, %r487};
	st.local.v4.u32 	[%rd3+16752], {%r487, %r487, %r487, %r487};
	st.local.v4.u32 	[%rd3+16768], {%r487, %r487, %r487, %r487};
	st.local.v4.u32 	[%rd3+16784], {%r487, %r487, %r487, %r487};
	st.local.v4.u32 	[%rd3+16800], {%r487, %r487, %r487, %r487};
	st.local.v4.u32 	[%rd3+16816], {%r487, %r487, %r487, %r487};
	st.local.v4.u32 	[%rd3+16832], {%r487, %r487, %r487, %r487};
	st.local.v4.u32 	[%rd3+16848], {%r487, %r487, %r487, %r487};
	st.local.v4.u32 	[%rd3+16864], {%r487, %r487, %r487, %r487};
	st.local.v4.u32 	[%rd3+16880], {%r487, %r487, %r487, %r487};
	st.local.v4.u32 	[%rd3+16896], {%r487, %r487, %r487, %r487};
	st.local.v4.u32 	[%rd3+16912], {%r487, %r487, %r487, %r487};
	st.local.v4.u32 	[%rd3+16928], {%r487, %r487, %r487, %r487};
	st.local.v4.u32 	[%rd3+16944], {%r487, %r487, %r487, %r487};
	st.local.v4.u32 	[%rd3+16960], {%r487, %r487, %r487, %r487};
	st.local.v4.u32 	[%rd3+16976], {%r487, %r487, %r487, %r487};
	st.local.v4.u32 	[%rd3+16992], {%r487, %r487, %r487, %r487};
	st.local.v4.u32 	[%rd3+17008], {%r487, %r487, %r487, %r487};
	st.local.v4.u32 	[%rd3+17024], {%r487, %r487, %r487, %r487};
	st.local.v4.u32 	[%rd3+17040], {%r487, %r487, %r487, %r487};
	st.local.v4.u32 	[%rd3+17056], {%r487, %r487, %r487, %r487};
	st.local.v4.u32 	[%rd3+17072], {%r487, %r487, %r487, %r487};
	st.local.v4.u32 	[%rd3+17088], {%r487, %r487, %r487, %r487};
	st.local.v4.u32 	[%rd3+17104], {%r487, %r487, %r487, %r487};
	st.local.v4.u32 	[%rd3+17120], {%r487, %r487, %r487, %r487};
	st.local.v4.u32 	[%rd3+17136], {%r487, %r487, %r487, %r487};
	st.global.u32 	[%rd4+156], %r17;
	st.local.v2.u32 	[%rd2+152], {%r487, %r487};
	st.local.v4.u32 	[%rd3+17152], {%r487, %r487, %r487, %r487};
	st.local.v4.u32 	[%rd3+17168], {%r487, %r487, %r487, %r487};
	st.local.v4.u32 	[%rd3+17184], {%r487, %r487, %r487, %r487};
	st.local.v4.u32 	[%rd3+17200], {%r487, %r487, %r487, %r487};
	st.local.v4.u32 	[%rd3+17216], {%r487, %r487, %r487, %r487};
	st.local.v4.u32 	[%rd3+17232], {%r487, %r487, %r487, %r487};
	st.local.v4.u32 	[%rd3+17248], {%r487, %r487, %r487, %r487};
	st.local.v4.u32 	[%rd3+17264], {%r487, %r487, %r487, %r487};
	st.local.v4.u32 	[%rd3+17280], {%r487, %r487, %r487, %r487};
	st.local.v4.u32 	[%rd3+17296], {%r487, %r487, %r487, %r487};
	st.local.v4.u32 	[%rd3+17312], {%r487, %r487, %r487, %r487};
	st.local.v4.u32 	[%rd3+17328], {%r487, %r487, %r487, %r487};
	st.local.v4.u32 	[%rd3+17344], {%r487, %r487, %r487, %r487};
	st.local.v4.u32 	[%rd3+17360], {%r487, %r487, %r487, %r487};
	st.local.v4.u32 	[%rd3+17376], {%r487, %r487, %r487, %r487};
	st.local.v4.u32 	[%rd3+17392], {%r487, %r487, %r487, %r487};
	st.local.v4.u32 	[%rd3+17408], {%r487, %r487, %r487, %r487};
	st.local.v4.u32 	[%rd3+17424], {%r487, %r487, %r487, %r487};
	st.local.v4.u32 	[%rd3+17440], {%r487, %r487, %r487, %r487};
	st.local.v4.u32 	[%rd3+17456], {%r487, %r487, %r487, %r487};
	st.local.v4.u32 	[%rd3+17472], {%r487, %r487, %r487, %r487};
	st.local.v4.u32 	[%rd3+17488], {%r487, %r487, %r487, %r487};
	st.local.v4.u32 	[%rd3+17504], {%r487, %r487, %r487, %r487};
	st.local.v4.u32 	[%rd3+17520], {%r487, %r487, %r487, %r487};
	st.local.v4.u32 	[%rd3+17536], {%r487, %r487, %r487, %r487};
	st.local.v4.u32 	[%rd3+17552], {%r487, %r487, %r487, %r487};
	st.local.v4.u32 	[%rd3+17568], {%r487, %r487, %r487, %r487};
	st.local.v4.u32 	[%rd3+17584], {%r487, %r487, %r487, %r487};
	st.global.u32 	[%rd4+160], %r17;
	st.local.v4.u32 	[%rd3+17600], {%r487, %r487, %r487, %r487};
	st.local.v4.u32 	[%rd3+17616], {%r487, %r487, %r487, %r487};
	st.local.v4.u32 	[%rd3+17632], {%r487, %r487, %r487, %r487};
	st.local.v4.u32 	[%rd3+17648], {%r487, %r487, %r487, %r487};
	st.local.v4.u32 	[%rd3+17664], {%r487, %r487, %r487, %r487};
	st.local.v4.u32 	[%rd3+17680], {%r487, %r487, %r487, %r487};
	st.local.v4.u32 	[%rd3+17696], {%r487, %r487, %r487, %r487};
	st.local.v4.u32 	[%rd3+17712], {%r487, %r487, %r487, %r487};
	st.local.v4.u32 	[%rd3+17728], {%r487, %r487, %r487, %r487};
	st.local.v4.u32 	[%rd3+17744], {%r487, %r487, %r487, %r487};
	st.local.v4.u32 	[%rd3+17760], {%r487, %r487, %r487, %r487};
	st.local.v4.u32 	[%rd3+17776], {%r487, %r487, %r487, %r487};
	st.local.v4.u32 	[%rd3+17792], {%r487, %r487, %r487, %r487};
	st.local.v4.u32 	[%rd3+17808], {%r487, %r487, %r487, %r487};
	st.local.v4.u32 	[%rd3+17824], {%r487, %r487, %r487, %r487};
	st.local.v4.u32 	[%rd3+17840], {%r487, %r487, %r487, %r487};
	st.local.v4.u32 	[%rd3+17856], {%r487, %r487, %r487, %r487};
	st.local.v4.u32 	[%rd3+17872], {%r487, %r487, %r487, %r487};
	st.local.v4.u32 	[%rd3+17888], {%r487, %r487, %r487, %r487};
	st.local.v4.u32 	[%rd3+17904], {%r487, %r487, %r487, %r487};
	st.local.v4.u32 	[%rd3+17920], {%r487, %r487, %r487, %r487};
	st.local.v4.u32 	[%rd3+17936], {%r487, %r487, %r487, %r487};
	st.local.v4.u32 	[%rd3+17952], {%r487, %r487, %r487, %r487};
	st.local.v4.u32 	[%rd3+17968], {%r487, %r487, %r487, %r487};
	st.local.v4.u32 	[%rd3+17984], {%r487, %r487, %r487, %r487};
	st.local.v4.u32 	[%rd3+18000], {%r487, %r487, %r487, %r487};
	st.local.v4.u32 	[%rd3+18016], {%r487, %r487, %r487, %r487};
	st.global.u32 	[%rd4+164], %r17;
	st.local.v2.u32 	[%rd2+160], {%r487, %r487};
	st.local.v4.u32 	[%rd3+18032], {%r487, %r487, %r487, %r487};
	st.local.v4.u32 	[%rd3+18048], {%r487, %r487, %r487, %r487};
	st.local.v4.u32 	[%rd3+18064], {%r487, %r487, %r487, %r487};
	st.local.v4.u32 	[%rd3+18080], {%r487, %r487, %r487, %r487};
	st.local.v4.u32 	[%rd3+18096], {%r487, %r487, %r487, %r487};
	st.local.v4.u32 	[%rd3+18112], {%r487, %r487, %r487, %r487};
	st.local.v4.u32 	[%rd3+18128], {%r487, %r487, %r487, %r487};
	st.local.v4.u32 	[%rd3+18144], {%r487, %r487, %r487, %r487};
	st.local.v4.u32 	[%rd3+18160], {%r487, %r487, %r487, %r487};
	st.local.v4.u32 	[%rd3+18176], {%r487, %r487, %r487, %r487};
	st.local.v4.u32 	[%rd3+18192], {%r487, %r487, %r487, %r487};
	st.local.v4.u32 	[%rd3+18208], {%r487, %r487, %r487, %r487};
	st.local.v4.u32 	[%rd3+18224], {%r487, %r487, %r487, %r487};
	st.local.v4.u32 	[%rd3+18240], {%r487, %r487, %r487, %r487};
	st.local.v4.u32 	[%rd3+18256], {%r487, %r487, %r487, %r487};
	st.local.v4.u32 	[%rd3+18272], {%r487, %r487, %r487, %r487};
	st.local.v4.u32 	[%rd3+18288], {%r487, %r487, %r487, %r487};
	st.local.v4.u32 	[%rd3+18304], {%r487, %r487, %r487, %r487};
	st.local.v4.u32 	[%rd3+18320], {%r487, %r487, %r487, %r487};
	st.local.v4.u32 	[%rd3+18336], {%r487, %r487, %r487, %r487};
	st.local.v4.u32 	[%rd3+18352], {%r487, %r487, %r487, %r487};
	st.local.v4.u32 	[%rd3+18368], {%r487, %r487, %r487, %r487};
	st.local.v4.u32 	[%rd3+18384], {%r487, %r487, %r487, %r487};
	st.local.v4.u32 	[%rd3+18400], {%r487, %r487, %r487, %r487};
	st.local.v4.u32 	[%rd3+18416], {%r487, %r487, %r487, %r487};
	st.local.v4.u32 	[%rd3+18432], {%r487, %r487, %r487, %r487};
	st.local.v4.u32 	[%rd3+18448], {%r487, %r487, %r487, %r487};
	st.local.v4.u32 	[%rd3+18464], {%r487, %r487, %r487, %r487};
	st.global.u32 	[%rd4+168], %r17;
	st.local.v4.u32 	[%rd3+18480], {%r487, %r487, %r487, %r487};
	st.local.v4.u32 	[%rd3+18496], {%r487, %r487, %r487, %r487};
	st.local.v4.u32 	[%rd3+18512], {%r487, %r487, %r487, %r487};
	st.local.v4.u32 	[%rd3+18528], {%r487, %r487, %r487, %r487};
	st.local.v4.u32 	[%rd3+18544], {%r487, %r487, %r487, %r487};
	st.local.v4.u32 	[%rd3+18560], {%r487, %r487, %r487, %r487};
	st.local.v4.u32 	[%rd3+18576], {%r487, %r487, %r487, %r487};
	st.local.v4.u32 	[%rd3+18592], {%r487, %r487, %r487, %r487};
	st.local.v4.u32 	[%rd3+18608], {%r487, %r487, %r487, %r487};
	st.local.v4.u32 	[%rd3+18624], {%r487, %r487, %r487, %r487};
	st.local.v4.u32 	[%rd3+18640], {%r487, %r487, %r487, %r487};
	st.local.v4.u32 	[%rd3+18656], {%r487, %r487, %r487, %r487};
	st.local.v4.u32 	[%rd3+18672], {%r487, %r487, %r487, %r487};
	st.local.v4.u32 	[%rd3+18688], {%r487, %r487, %r487, %r487};
	st.local.v4.u32 	[%rd3+18704], {%r487, %r487, %r487, %r487};
	st.local.v4.u32 	[%rd3+18720], {%r487, %r487, %r487, %r487};
	st.local.v4.u32 	[%rd3+18736], {%r487, %r487, %r487, %r487};
	st.local.v4.u32 	[%rd3+18752], {%r487, %r487, %r487, %r487};
	st.local.v4.u32 	[%rd3+18768], {%r487, %r487, %r487, %r487};
	st.local.v4.u32 	[%rd3+18784], {%r487, %r487, %r487, %r487};
	st.local.v4.u32 	[%rd3+18800], {%r487, %r487, %r487, %r487};
	st.local.v4.u32 	[%rd3+18816], {%r487, %r487, %r487, %r487};
	st.local.v4.u32 	[%rd3+18832], {%r487, %r487, %r487, %r487};
	st.local.v4.u32 	[%rd3+18848], {%r487, %r487, %r487, %r487};
	st.local.v4.u32 	[%rd3+18864], {%r487, %r487, %r487, %r487};
	st.local.v4.u32 	[%rd3+18880], {%r487, %r487, %r487, %r487};
	st.local.v4.u32 	[%rd3+18896], {%r487, %r487, %r487, %r487};
	st.global.u32 	[%rd4+172], %r17;
	st.local.v2.u32 	[%rd2+168], {%r487, %r487};
	st.local.v4.u32 	[%rd3+18912], {%r487, %r487, %r487, %r487};
	st.local.v4.u32 	[%rd3+18928], {%r487, %r487, %r487, %r487};
	st.local.v4.u32 	[%rd3+18944], {%r487, %r487, %r487, %r487};
	st.local.v4.u32 	[%rd3+18960], {%r487, %r487, %r487, %r487};
	st.local.v4.u32 	[%rd3+18976], {%r487, %r487, %r487, %r487};
	st.local.v4.u32 	[%rd3+18992], {%r487, %r487, %r487, %r487};
	st.local.v4.u32 	[%rd3+19008], {%r487, %r487, %r487, %r487};
	st.local.v4.u32 	[%rd3+19024], {%r487, %r487, %r487, %r487};
	st.local.v4.u32 	[%rd3+19040], {%r487, %r487, %r487, %r487};
	st.local.v4.u32 	[%rd3+19056], {%r487, %r487, %r487, %r487};
	st.local.v4.u32 	[%rd3+19072], {%r487, %r487, %r487, %r487};
	st.local.v4.u32 	[%rd3+19088], {%r487, %r487, %r487, %r487};
	st.local.v4.u32 	[%rd3+19104], {%r487, %r487, %r487, %r487};
	st.local.v4.u32 	[%rd3+19120], {%r487, %r487, %r487, %r487};
	st.local.v4.u32 	[%rd3+19136], {%r487, %r487, %r487, %r487};
	st.local.v4.u32 	[%rd3+19152], {%r487, %r487, %r487, %r487};
	st.local.v4.u32 	[%rd3+19168], {%r487, %r487, %r487, %r487};
	st.local.v4.u32 	[%rd3+19184], {%r487, %r487, %r487, %r487};
	st.local.v4.u32 	[%rd3+19200], {%r487, %r487, %r487, %r487};
	st.local.v4.u32 	[%rd3+19216], {%r487, %r487, %r487, %r487};
	st.local.v4.u32 	[%rd3+19232], {%r487, %r487, %r487, %r487};
	st.local.v4.u32 	[%rd3+19248], {%r487, %r487, %r487, %r487};
	st.local.v4.u32 	[%rd3+19264], {%r487, %r487, %r487, %r487};
	st.local.v4.u32 	[%rd3+19280], {%r487, %r487, %r487, %r487};
	st.local.v4.u32 	[%rd3+19296], {%r487, %r487, %r487, %r487};
	st.local.v4.u32 	[%rd3+19312], {%r487, %r487, %r487, %r487};
	st.local.v4.u32 	[%rd3+19328], {%r487, %r487, %r487, %r487};
	st.local.v4.u32 	[%rd3+19344], {%r487, %r487, %r487, %r487};
	st.global.u32 	[%rd4+176], %r17;
	st.local.v4.u32 	[%rd3+19360], {%r487, %r487, %r487, %r487};
	st.local.v4.u32 	[%rd3+19376], {%r487, %r487, %r487, %r487};
	st.local.v4.u32 	[%rd3+19392], {%r487, %r487, %r487, %r487};
	st.local.v4.u32 	[%rd3+19408], {%r487, %r487, %r487, %r487};
	st.local.v4.u32 	[%rd3+19424], {%r487, %r487, %r487, %r487};
	st.local.v4.u32 	[%rd3+19440], {%r487, %r487, %r487, %r487};
	st.local.v4.u32 	[%rd3+19456], {%r487, %r487, %r487, %r487};
	st.local.v4.u32 	[%rd3+19472], {%r487, %r487, %r487, %r487};
	st.local.v4.u32 	[%rd3+19488], {%r487, %r487, %r487, %r487};
	st.local.v4.u32 	[%rd3+19504], {%r487, %r487, %r487, %r487};
	st.local.v4.u32 	[%rd3+19520], {%r487, %r487, %r487, %r487};
	st.local.v4.u32 	[%rd3+19536], {%r487, %r487, %r487, %r487};
	st.local.v4.u32 	[%rd3+19552], {%r487, %r487, %r487, %r487};
	st.local.v4.u32 	[%rd3+19568], {%r487, %r487, %r487, %r487};
	st.local.v4.u32 	[%rd3+19584], {%r487, %r487, %r487, %r487};
	st.local.v4.u32 	[%rd3+19600], {%r487, %r487, %r487, %r487};
	st.local.v4.u32 	[%rd3+19616], {%r487, %r487, %r487, %r487};
	st.local.v4.u32 	[%rd3+19632], {%r487, %r487, %r487, %r487};
	st.local.v4.u32 	[%rd3+19648], {%r487, %r487, %r487, %r487};
	st.local.v4.u32 	[%rd3+19664], {%r487, %r487, %r487, %r487};
	st.local.v4.u32 	[%rd3+19680], {%r487, %r487, %r487, %r487};
	st.local.v4.u32 	[%rd3+19696], {%r487, %r487, %r487, %r487};
	st.local.v4.u32 	[%rd3+19712], {%r487, %r487, %r487, %r487};
	st.local.v4.u32 	[%rd3+19728], {%r487, %r487, %r487, %r487};
	st.local.v4.u32 	[%rd3+19744], {%r487, %r487, %r487, %r487};
	st.local.v4.u32 	[%rd3+19760], {%r487, %r487, %r487, %r487};
	st.local.v4.u32 	[%rd3+19776], {%r487, %r487, %r487, %r487};
	st.global.u32 	[%rd4+180], %r17;
	st.local.v2.u32 	[%rd2+176], {%r487, %r487};
	st.local.v4.u32 	[%rd3+19792], {%r487, %r487, %r487, %r487};
	st.local.v4.u32 	[%rd3+19808], {%r487, %r487, %r487, %r487};
	st.local.v4.u32 	[%rd3+19824], {%r487, %r487, %r487, %r487};
	st.local.v4.u32 	[%rd3+19840], {%r487, %r487, %r487, %r487};
	st.local.v4.u32 	[%rd3+19856], {%r487, %r487, %r487, %r487};
	st.local.v4.u32 	[%rd3+19872], {%r487, %r487, %r487, %r487};
	st.local.v4.u32 	[%rd3+19888], {%r487, %r487, %r487, %r487};
	st.local.v4.u32 	[%rd3+19904], {%r487, %r487, %r487, %r487};
	st.local.v4.u32 	[%rd3+19920], {%r487, %r487, %r487, %r487};
	st.local.v4.u32 	[%rd3+19936], {%r487, %r487, %r487, %r487};
	st.local.v4.u32 	[%rd3+19952], {%r487, %r487, %r487, %r487};
	st.local.v4.u32 	[%rd3+19968], {%r487, %r487, %r487, %r487};
	st.local.v4.u32 	[%rd3+19984], {%r487, %r487, %r487, %r487};
	st.local.v4.u32 	[%rd3+20000], {%r487, %r487, %r487, %r487};
	st.local.v4.u32 	[%rd3+20016], {%r487, %r487, %r487, %r487};
	st.local.v4.u32 	[%rd3+20032], {%r487, %r487, %r487, %r487};
	st.local.v4.u32 	[%rd3+20048], {%r487, %r487, %r487, %r487};
	st.local.v4.u32 	[%rd3+20064], {%r487, %r487, %r487, %r487};
	st.local.v4.u32 	[%rd3+20080], {%r487, %r487, %r487, %r487};
	st.local.v4.u32 	[%rd3+20096], {%r487, %r487, %r487, %r487};
	st.local.v4.u32 	[%rd3+20112], {%r487, %r487, %r487, %r487};
	st.local.v4.u32 	[%rd3+20128], {%r487, %r487, %r487, %r487};
	st.local.v4.u32 	[%rd3+20144], {%r487, %r487, %r487, %r487};
	st.local.v4.u32 	[%rd3+20160], {%r487, %r487, %r487, %r487};
	st.local.v4.u32 	[%rd3+20176], {%r487, %r487, %r487, %r487};
	st.local.v4.u32 	[%rd3+20192], {%r487, %r487, %r487, %r487};
	st.local.v4.u32 	[%rd3+20208], {%r487, %r487, %r487, %r487};
	st.local.v4.u32 	[%rd3+20224], {%r487, %r487, %r487, %r487};
	st.global.u32 	[%rd4+184], %r17;
	st.local.v4.u32 	[%rd3+20240], {%r487, %r487, %r487, %r487};
	st.local.v4.u32 	[%rd3+20256], {%r487, %r487, %r487, %r487};
	st.local.v4.u32 	[%rd3+20272], {%r487, %r487, %r487, %r487};
	st.local.v4.u32 	[%rd3+20288], {%r487, %r487, %r487, %r487};
	st.local.v4.u32 	[%rd3+20304], {%r487, %r487, %r487, %r487};
	st.local.v4.u32 	[%rd3+20320], {%r487, %r487, %r487, %r487};
	st.local.v4.u32 	[%rd3+20336], {%r487, %r487, %r487, %r487};
	st.local.v4.u32 	[%rd3+20352], {%r487, %r487, %r487, %r487};
	st.local.v4.u32 	[%rd3+20368], {%r487, %r487, %r487, %r487};
	st.local.v4.u32 	[%rd3+20384], {%r487, %r487, %r487, %r487};
	st.local.v4.u32 	[%rd3+20400], {%r487, %r487, %r487, %r487};
	st.local.v4.u32 	[%rd3+20416], {%r487, %r487, %r487, %r487};
	st.local.v4.u32 	[%rd3+20432], {%r487, %r487, %r487, %r487};
	st.local.v4.u32 	[%rd3+20448], {%r487, %r487, %r487, %r487};
	st.local.v4.u32 	[%rd3+20464], {%r487, %r487, %r487, %r487};
	st.local.v4.u32 	[%rd3+20480], {%r487, %r487, %r487, %r487};
	st.local.v4.u32 	[%rd3+20496], {%r487, %r487, %r487, %r487};
	st.local.v4.u32 	[%rd3+20512], {%r487, %r487, %r487, %r487};
	st.local.v4.u32 	[%rd3+20528], {%r487, %r487, %r487, %r487};
	st.local.v4.u32 	[%rd3+20544], {%r487, %r487, %r487, %r487};
	st.local.v4.u32 	[%rd3+20560], {%r487, %r487, %r487, %r487};
	st.local.v4.u32 	[%rd3+20576], {%r487, %r487, %r487, %r487};
	st.local.v4.u32 	[%rd3+20592], {%r487, %r487, %r487, %r487};
	st.local.v4.u32 	[%rd3+20608], {%r487, %r487, %r487, %r487};
	st.local.v4.u32 	[%rd3+20624], {%r487, %r487, %r487, %r487};
	st.local.v4.u32 	[%rd3+20640], {%r487, %r487, %r487, %r487};
	st.local.v4.u32 	[%rd3+20656], {%r487, %r487, %r487, %r487};
	st.global.u32 	[%rd4+188], %r17;
	st.local.v2.u32 	[%rd2+184], {%r487, %r487};
	st.local.v4.u32 	[%rd3+20672], {%r487, %r487, %r487, %r487};
	st.local.v4.u32 	[%rd3+20688], {%r487, %r487, %r487, %r487};
	st.local.v4.u32 	[%rd3+20704], {%r487, %r487, %r487, %r487};
	st.local.v4.u32 	[%rd3+20720], {%r487, %r487, %r487, %r487};
	st.local.v4.u32 	[%rd3+20736], {%r487, %r487, %r487, %r487};
	st.local.v4.u32 	[%rd3+20752], {%r487, %r487, %r487, %r487};
	st.local.v4.u32 	[%rd3+20768], {%r487, %r487, %r487, %r487};
	st.local.v4.u32 	[%rd3+20784], {%r487, %r487, %r487, %r487};
	st.local.v4.u32 	[%rd3+20800], {%r487, %r487, %r487, %r487};
	st.local.v4.u32 	[%rd3+20816], {%r487, %r487, %r487, %r487};
	st.local.v4.u32 	[%rd3+20832], {%r487, %r487, %r487, %r487};
	st.local.v4.u32 	[%rd3+20848], {%r487, %r487, %r487, %r487};
	st.local.v4.u32 	[%rd3+20864], {%r487, %r487, %r487, %r487};
	st.local.v4.u32 	[%rd3+20880], {%r487, %r487, %r487, %r487};
	st.local.v4.u32 	[%rd3+20896], {%r487, %r487, %r487, %r487};
	st.local.v4.u32 	[%rd3+20912], {%r487, %r487, %r487, %r487};
	st.local.v4.u32 	[%rd3+20928], {%r487, %r487, %r487, %r487};
	st.local.v4.u32 	[%rd3+20944], {%r487, %r487, %r487, %r487};
	st.local.v4.u32 	[%rd3+20960], {%r487, %r487, %r487, %r487};
	st.local.v4.u32 	[%rd3+20976], {%r487, %r487, %r487, %r487};
	st.local.v4.u32 	[%rd3+20992], {%r487, %r487, %r487, %r487};
	st.local.v4.u32 	[%rd3+21008], {%r487, %r487, %r487, %r487};
	st.local.v4.u32 	[%rd3+21024], {%r487, %r487, %r487, %r487};
	st.local.v4.u32 	[%rd3+21040], {%r487, %r487, %r487, %r487};
	st.local.v4.u32 	[%rd3+21056], {%r487, %r487, %r487, %r487};
	st.local.v4.u32 	[%rd3+21072], {%r487, %r487, %r487, %r487};
	st.local.v4.u32 	[%rd3+21088], {%r487, %r487, %r487, %r487};
	st.local.v4.u32 	[%rd3+21104], {%r487, %r487, %r487, %r487};
	st.global.u32 	[%rd4+192], %r17;
	st.local.v4.u32 	[%rd3+21120], {%r487, %r487, %r487, %r487};
	st.local.v4.u32 	[%rd3+21136], {%r487, %r487, %r487, %r487};
	st.local.v4.u32 	[%rd3+21152], {%r487, %r487, %r487, %r487};
	st.local.v4.u32 	[%rd3+21168], {%r487, %r487, %r487, %r487};
	st.local.v4.u32 	[%rd3+21184], {%r487, %r487, %r487, %r487};
	st.local.v4.u32 	[%rd3+21200], {%r487, %r487, %r487, %r487};
	st.local.v4.u32 	[%rd3+21216], {%r487, %r487, %r487, %r487};
	st.local.v4.u32 	[%rd3+21232], {%r487, %r487, %r487, %r487};
	st.local.v4.u32 	[%rd3+21248], {%r487, %r487, %r487, %r487};
	st.local.v4.u32 	[%rd3+21264], {%r487, %r487, %r487, %r487};
	st.local.v4.u32 	[%rd3+21280], {%r487, %r487, %r487, %r487};
	st.local.v4.u32 	[%rd3+21296], {%r487, %r487, %r487, %r487};
	st.local.v4.u32 	[%rd3+21312], {%r487, %r487, %r487, %r487};
	st.local.v4.u32 	[%rd3+21328], {%r487, %r487, %r487, %r487};
	st.local.v4.u32 	[%rd3+21344], {%r487, %r487, %r487, %r487};
	st.local.v4.u32 	[%rd3+21360], {%r487, %r487, %r487, %r487};
	st.local.v4.u32 	[%rd3+21376], {%r487, %r487, %r487, %r487};
	st.local.v4.u32 	[%rd3+21392], {%r487, %r487, %r487, %r487};
	st.local.v4.u32 	[%rd3+21408], {%r487, %r487, %r487, %r487};
	st.local.v4.u32 	[%rd3+21424], {%r487, %r487, %r487, %r487};
	st.local.v4.u32 	[%rd3+21440], {%r487, %r487, %r487, %r487};
	st.local.v4.u32 	[%rd3+21456], {%r487, %r487, %r487, %r487};
	st.local.v4.u32 	[%rd3+21472], {%r487, %r487, %r487, %r487};
	st.local.v4.u32 	[%rd3+21488], {%r487, %r487, %r487, %r487};
	st.local.v4.u32 	[%rd3+21504], {%r487, %r487, %r487, %r487};
	st.local.v4.u32 	[%rd3+21520], {%r487, %r487, %r487, %r487};
	st.local.v4.u32 	[%rd3+21536], {%r487, %r487, %r487, %r487};
	st.global.u32 	[%rd4+196], %r17;
	st.local.v2.u32 	[%rd2+192], {%r487, %r487};
	st.local.v4.u32 	[%rd3+21552], {%r487, %r487, %r487, %r487};
	st.local.v4.u32 	[%rd3+21568], {%r487, %r487, %r487, %r487};
	st.local.v4.u32 	[%rd3+21584], {%r487, %r487, %r487, %r487};
	st.local.v4.u32 	[%rd3+21600], {%r487, %r487, %r487, %r487};
	st.local.v4.u32 	[%rd3+21616], {%r487, %r487, %r487, %r487};
	st.local.v4.u32 	[%rd3+21632], {%r487, %r487, %r487, %r487};
	st.local.v4.u32 	[%rd3+21648], {%r487, %r487, %r487, %r487};
	st.local.v4.u32 	[%rd3+21664], {%r487, %r487, %r487, %r487};
	st.local.v4.u32 	[%rd3+21680], {%r487, %r487, %r487, %r487};
	st.local.v4.u32 	[%rd3+21696], {%r487, %r487, %r487, %r487};
	st.local.v4.u32 	[%rd3+21712], {%r487, %r487, %r487, %r487};
	st.local.v4.u32 	[%rd3+21728], {%r487, %r487, %r487, %r487};
	st.local.v4.u32 	[%rd3+21744], {%r487, %r487, %r487, %r487};
	st.local.v4.u32 	[%rd3+21760], {%r487, %r487, %r487, %r487};
	st.local.v4.u32 	[%rd3+21776], {%r487, %r487, %r487, %r487};
	st.local.v4.u32 	[%rd3+21792], {%r487, %r487, %r487, %r487};
	st.local.v4.u32 	[%rd3+21808], {%r487, %r487, %r487, %r487};
	st.local.v4.u32 	[%rd3+21824], {%r487, %r487, %r487, %r487};
	st.local.v4.u32 	[%rd3+21840], {%r487, %r487, %r487, %r487};
	st.local.v4.u32 	[%rd3+21856], {%r487, %r487, %r487, %r487};
	st.local.v4.u32 	[%rd3+21872], {%r487, %r487, %r487, %r487};
	st.local.v4.u32 	[%rd3+21888], {%r487, %r487, %r487, %r487};
	st.local.v4.u32 	[%rd3+21904], {%r487, %r487, %r487, %r487};
	st.local.v4.u32 	[%rd3+21920], {%r487, %r487, %r487, %r487};
	st.local.v4.u32 	[%rd3+21936], {%r487, %r487, %r487, %r487};
	st.local.v4.u32 	[%rd3+21952], {%r487, %r487, %r487, %r487};
	st.local.v4.u32 	[%rd3+21968], {%r487, %r487, %r487, %r487};
	st.local.v4.u32 	[%rd3+21984], {%r487, %r487, %r487, %r487};
	st.global.u32 	[%rd4+200], %r17;
	st.local.v4.u32 	[%rd3+22000], {%r487, %r487, %r487, %r487};
	st.local.v4.u32 	[%rd3+22016], {%r487, %r487, %r487, %r487};
	st.local.v4.u32 	[%rd3+22032], {%r487, %r487, %r487, %r487};
	st.local.v4.u32 	[%rd3+22048], {%r487, %r487, %r487, %r487};
	st.local.v4.u32 	[%rd3+22064], {%r487, %r487, %r487, %r487};
	st.local.v4.u32 	[%rd3+22080], {%r487, %r487, %r487, %r487};
	st.local.v4.u32 	[%rd3+22096], {%r487, %r487, %r487, %r487};
	st.local.v4.u32 	[%rd3+22112], {%r487, %r487, %r487, %r487};
	st.local.v4.u32 	[%rd3+22128], {%r487, %r487, %r487, %r487};
	st.local.v4.u32 	[%rd3+22144], {%r487, %r487, %r487, %r487};
	st.local.v4.u32 	[%rd3+22160], {%r487, %r487, %r487, %r487};
	st.local.v4.u32 	[%rd3+22176], {%r487, %r487, %r487, %r487};
	st.local.v4.u32 	[%rd3+22192], {%r487, %r487, %r487, %r487};
	st.local.v4.u32 	[%rd3+22208], {%r487, %r487, %r487, %r487};
	st.local.v4.u32 	[%rd3+22224], {%r487, %r487, %r487, %r487};
	st.local.v4.u32 	[%rd3+22240], {%r487, %r487, %r487, %r487};
	st.local.v4.u32 	[%rd3+22256], {%r487, %r487, %r487, %r487};
	st.local.v4.u32 	[%rd3+22272], {%r487, %r487, %r487, %r487};
	st.local.v4.u32 	[%rd3+22288], {%r487, %r487, %r487, %r487};
	st.local.v4.u32 	[%rd3+22304], {%r487, %r487, %r487, %r487};
	st.local.v4.u32 	[%rd3+22320], {%r487, %r487, %r487, %r487};
	st.local.v4.u32 	[%rd3+22336], {%r487, %r487, %r487, %r487};
	st.local.v4.u32 	[%rd3+22352], {%r487, %r487, %r487, %r487};
	st.local.v4.u32 	[%rd3+22368], {%r487, %r487, %r487, %r487};
	st.local.v4.u32 	[%rd3+22384], {%r487, %r487, %r487, %r487};
	st.local.v4.u32 	[%rd3+22400], {%r487, %r487, %r487, %r487};
	st.local.v4.u32 	[%rd3+22416], {%r487, %r487, %r487, %r487};
	st.global.u32 	[%rd4+204], %r17;
	st.local.v2.u32 	[%rd2+200], {%r487, %r487};
	st.local.v4.u32 	[%rd3+22432], {%r487, %r487, %r487, %r487};
	st.local.v4.u32 	[%rd3+22448], {%r487, %r487, %r487, %r487};
	st.local.v4.u32 	[%rd3+22464], {%r487, %r487, %r487, %r487};
	st.local.v4.u32 	[%rd3+22480], {%r487, %r487, %r487, %r487};
	st.local.v4.u32 	[%rd3+22496], {%r487, %r487, %r487, %r487};
	st.local.v4.u32 	[%rd3+22512], {%r487, %r487, %r487, %r487};
	st.local.v4.u32 	[%rd3+22528], {%r487, %r487, %r487, %r487};
	st.local.v4.u32 	[%rd3+22544], {%r487, %r487, %r487, %r487};
	st.local.v4.u32 	[%rd3+22560], {%r487, %r487, %r487, %r487};
	st.local.v4.u32 	[%rd3+22576], {%r487, %r487, %r487, %r487};
	st.local.v4.u32 	[%rd3+22592], {%r487, %r487, %r487, %r487};
	st.local.v4.u32 	[%rd3+22608], {%r487, %r487, %r487, %r487};
	st.local.v4.u32 	[%rd3+22624], {%r487, %r487, %r487, %r487};
	st.local.v4.u32 	[%rd3+22640], {%r487, %r487, %r487, %r487};
	st.local.v4.u32 	[%rd3+22656], {%r487, %r487, %r487, %r487};
	st.local.v4.u32 	[%rd3+22672], {%r487, %r487, %r487, %r487};
	st.local.v4.u32 	[%rd3+22688], {%r487, %r487, %r487, %r487};
	st.local.v4.u32 	[%rd3+22704], {%r487, %r487, %r487, %r487};
	st.local.v4.u32 	[%rd3+22720], {%r487, %r487, %r487, %r487};
	st.local.v4.u32 	[%rd3+22736], {%r487, %r487, %r487, %r487};
	st.local.v4.u32 	[%rd3+22752], {%r487, %r487, %r487, %r487};
	st.local.v4.u32 	[%rd3+22768], {%r487, %r487, %r487, %r487};
	st.local.v4.u32 	[%rd3+22784], {%r487, %r487, %r487, %r487};
	st.local.v4.u32 	[%rd3+22800], {%r487, %r487, %r487, %r487};
	st.local.v4.u32 	[%rd3+22816], {%r487, %r487, %r487, %r487};
	st.local.v4.u32 	[%rd3+22832], {%r487, %r487, %r487, %r487};
	st.local.v4.u32 	[%rd3+22848], {%r487, %r487, %r487, %r487};
	st.local.v4.u32 	[%rd3+22864], {%r487, %r487, %r487, %r487};
	st.global.u32 	[%rd4+208], %r17;
	st.local.v4.u32 	[%rd3+22880], {%r487, %r487, %r487, %r487};
	st.local.v4.u32 	[%rd3+22896], {%r487, %r487, %r487, %r487};
	st.local.v4.u32 	[%rd3+22912], {%r487, %r487, %r487, %r487};
	st.local.v4.u32 	[%rd3+22928], {%r487, %r487, %r487, %r487};
	st.local.v4.u32 	[%rd3+22944], {%r487, %r487, %r487, %r487};
	st.local.v4.u32 	[%rd3+22960], {%r487, %r487, %r487, %r487};
	st.local.v4.u32 	[%rd3+22976], {%r487, %r487, %r487, %r487};
	st.local.v4.u32 	[%rd3+22992], {%r487, %r487, %r487, %r487};
	st.local.v4.u32 	[%rd3+23008], {%r487, %r487, %r487, %r487};
	st.local.v4.u32 	[%rd3+23024], {%r487, %r487, %r487, %r487};
	st.local.v4.u32 	[%rd3+23040], {%r487, %r487, %r487, %r487};
	st.local.v4.u32 	[%rd3+23056], {%r487, %r487, %r487, %r487};
	st.local.v4.u32 	[%rd3+23072], {%r487, %r487, %r487, %r487};
	st.local.v4.u32 	[%rd3+23088], {%r487, %r487, %r487, %r487};
	st.local.v4.u32 	[%rd3+23104], {%r487, %r487, %r487, %r487};
	st.local.v4.u32 	[%rd3+23120], {%r487, %r487, %r487, %r487};
	st.local.v4.u32 	[%rd3+23136], {%r487, %r487, %r487, %r487};
	st.local.v4.u32 	[%rd3+23152], {%r487, %r487, %r487, %r487};
	st.local.v4.u32 	[%rd3+23168], {%r487, %r487, %r487, %r487};
	st.local.v4.u32 	[%rd3+23184], {%r487, %r487, %r487, %r487};
	st.local.v4.u32 	[%rd3+23200], {%r487, %r487, %r487, %r487};
	st.local.v4.u32 	[%rd3+23216], {%r487, %r487, %r487, %r487};
	st.local.v4.u32 	[%rd3+23232], {%r487, %r487, %r487, %r487};
	st.local.v4.u32 	[%rd3+23248], {%r487, %r487, %r487, %r487};
	st.local.v4.u32 	[%rd3+23264], {%r487, %r487, %r487, %r487};
	st.local.v4.u32 	[%rd3+23280], {%r487, %r487, %r487, %r487};
	st.local.v4.u32 	[%rd3+23296], {%r487, %r487, %r487, %r487};
	st.global.u32 	[%rd4+212], %r17;
	st.local.v2.u32 	[%rd2+208], {%r487, %r487};
	st.local.v4.u32 	[%rd3+23312], {%r487, %r487, %r487, %r487};
	st.local.v4.u32 	[%rd3+23328], {%r487, %r487, %r487, %r487};
	st.local.v4.u32 	[%rd3+23344], {%r487, %r487, %r487, %r487};
	st.local.v4.u32 	[%rd3+23360], {%r487, %r487, %r487, %r487};
	st.local.v4.u32 	[%rd3+23376], {%r487, %r487, %r487, %r487};
	st.local.v4.u32 	[%rd3+23392], {%r487, %r487, %r487, %r487};
	st.local.v4.u32 	[%rd3+23408], {%r487, %r487, %r487, %r487};
	st.local.v4.u32 	[%rd3+23424], {%r487, %r487, %r487, %r487};
	st.local.v4.u32 	[%rd3+23440], {%r487, %r487, %r487, %r487};
	st.local.v4.u32 	[%rd3+23456], {%r487, %r487, %r487, %r487};
	st.local.v4.u32 	[%rd3+23472], {%r487, %r487, %r487, %r487};
	st.local.v4.u32 	[%rd3+23488], {%r487, %r487, %r487, %r487};
	st.local.v4.u32 	[%rd3+23504], {%r487, %r487, %r487, %r487};
	st.local.v4.u32 	[%rd3+23520], {%r487, %r487, %r487, %r487};
	st.local.v4.u32 	[%rd3+23536], {%r487, %r487, %r487, %r487};
	st.local.v4.u32 	[%rd3+23552], {%r487, %r487, %r487, %r487};
	st.local.v4.u32 	[%rd3+23568], {%r487, %r487, %r487, %r487};
	st.local.v4.u32 	[%rd3+23584], {%r487, %r487, %r487, %r487};
	st.local.v4.u32 	[%rd3+23600], {%r487, %r487, %r487, %r487};
	st.local.v4.u32 	[%rd3+23616], {%r487, %r487, %r487, %r487};
	st.local.v4.u32 	[%rd3+23632], {%r487, %r487, %r487, %r487};
	st.local.v4.u32 	[%rd3+23648], {%r487, %r487, %r487, %r487};
	st.local.v4.u32 	[%rd3+23664], {%r487, %r487, %r487, %r487};
	st.local.v4.u32 	[%rd3+23680], {%r487, %r487, %r487, %r487};
	st.local.v4.u32 	[%rd3+23696], {%r487, %r487, %r487, %r487};
	st.local.v4.u32 	[%rd3+23712], {%r487, %r487, %r487, %r487};
	st.local.v4.u32 	[%rd3+23728], {%r487, %r487, %r487, %r487};
	st.local.v4.u32 	[%rd3+23744], {%r487, %r487, %r487, %r487};
	st.global.u32 	[%rd4+216], %r17;
	st.local.v4.u32 	[%rd3+23760], {%r487, %r487, %r487, %r487};
	st.local.v4.u32 	[%rd3+23776], {%r487, %r487, %r487, %r487};
	st.local.v4.u32 	[%rd3+23792], {%r487, %r487, %r487, %r487};
	st.local.v4.u32 	[%rd3+23808], {%r487, %r487, %r487, %r487};
	st.local.v4.u32 	[%rd3+23824], {%r487, %r487, %r487, %r487};
	st.local.v4.u32 	[%rd3+23840], {%r487, %r487, %r487, %r487};
	st.local.v4.u32 	[%rd3+23856], {%r487, %r487, %r487, %r487};
	st.local.v4.u32 	[%rd3+23872], {%r487, %r487, %r487, %r487};
	st.local.v4.u32 	[%rd3+23888], {%r487, %r487, %r487, %r487};
	st.local.v4.u32 	[%rd3+23904], {%r487, %r487, %r487, %r487};
	st.local.v4.u32 	[%rd3+23920], {%r487, %r487, %r487, %r487};
	st.local.v4.u32 	[%rd3+23936], {%r487, %r487, %r487, %r487};
	st.local.v4.u32 	[%rd3+23952], {%r487, %r487, %r487, %r487};
	st.local.v4.u32 	[%rd3+23968], {%r487, %r487, %r487, %r487};
	st.local.v4.u32 	[%rd3+23984], {%r487, %r487, %r487, %r487};
	st.local.v4.u32 	[%rd3+24000], {%r487, %r487, %r487, %r487};
	st.local.v4.u32 	[%rd3+24016], {%r487, %r487, %r487, %r487};
	st.local.v4.u32 	[%rd3+24032], {%r487, %r487, %r487, %r487};
	st.local.v4.u32 	[%rd3+24048], {%r487, %r487, %r487, %r487};
	st.local.v4.u32 	[%rd3+24064], {%r487, %r487, %r487, %r487};
	st.local.v4.u32 	[%rd3+24080], {%r487, %r487, %r487, %r487};
	st.local.v4.u32 	[%rd3+24096], {%r487, %r487, %r487, %r487};
	st.local.v4.u32 	[%rd3+24112], {%r487, %r487, %r487, %r487};
	st.local.v4.u32 	[%rd3+24128], {%r487, %r487, %r487, %r487};
	st.local.v4.u32 	[%rd3+24144], {%r487, %r487, %r487, %r487};
	st.local.v4.u32 	[%rd3+24160], {%r487, %r487, %r487, %r487};
	st.local.v4.u32 	[%rd3+24176], {%r487, %r487, %r487, %r487};
	st.global.u32 	[%rd4+220], %r17;
	st.local.v2.u32 	[%rd2+216], {%r487, %r487};
	st.local.v4.u32 	[%rd3+24192], {%r487, %r487, %r487, %r487};
	st.local.v4.u32 	[%rd3+24208], {%r487, %r487, %r487, %r487};
	st.local.v4.u32 	[%rd3+24224], {%r487, %r487, %r487, %r487};
	st.local.v4.u32 	[%rd3+24240], {%r487, %r487, %r487, %r487};
	st.local.v4.u32 	[%rd3+24256], {%r487, %r487, %r487, %r487};
	st.local.v4.u32 	[%rd3+24272], {%r487, %r487, %r487, %r487};
	st.local.v4.u32 	[%rd3+24288], {%r487, %r487, %r487, %r487};
	st.local.v4.u32 	[%rd3+24304], {%r487, %r487, %r487, %r487};
	st.local.v4.u32 	[%rd3+24320], {%r487, %r487, %r487, %r487};
	st.local.v4.u32 	[%rd3+24336], {%r487, %r487, %r487, %r487};
	st.local.v4.u32 	[%rd3+24352], {%r487, %r487, %r487, %r487};
	st.local.v4.u32 	[%rd3+24368], {%r487, %r487, %r487, %r487};
	st.local.v4.u32 	[%rd3+24384], {%r487, %r487, %r487, %r487};
	st.local.v4.u32 	[%rd3+24400], {%r487, %r487, %r487, %r487};
	st.local.v4.u32 	[%rd3+24416], {%r487, %r487, %r487, %r487};
	st.local.v4.u32 	[%rd3+24432], {%r487, %r487, %r487, %r487};
	st.local.v4.u32 	[%rd3+24448], {%r487, %r487, %r487, %r487};
	st.local.v4.u32 	[%rd3+24464], {%r487, %r487, %r487, %r487};
	st.local.v4.u32 	[%rd3+24480], {%r487, %r487, %r487, %r487};
	st.local.v4.u32 	[%rd3+24496], {%r487, %r487, %r487, %r487};
	st.local.v4.u32 	[%rd3+24512], {%r487, %r487, %r487, %r487};
	st.local.v4.u32 	[%rd3+24528], {%r487, %r487, %r487, %r487};
	st.local.v4.u32 	[%rd3+24544], {%r487, %r487, %r487, %r487};
	st.local.v4.u32 	[%rd3+24560], {%r487, %r487, %r487, %r487};
	st.local.v4.u32 	[%rd3+24576], {%r487, %r487, %r487, %r487};
	st.local.v4.u32 	[%rd3+24592], {%r487, %r487, %r487, %r487};
	st.local.v4.u32 	[%rd3+24608], {%r487, %r487, %r487, %r487};
	st.local.v4.u32 	[%rd3+24624], {%r487, %r487, %r487, %r487};
	st.global.u32 	[%rd4+224], %r17;
	st.local.v4.u32 	[%rd3+24640], {%r487, %r487, %r487, %r487};
	st.local.v4.u32 	[%rd3+24656], {%r487, %r487, %r487, %r487};
	st.local.v4.u32 	[%rd3+24672], {%r487, %r487, %r487, %r487};
	st.local.v4.u32 	[%rd3+24688], {%r487, %r487, %r487, %r487};
	st.local.v4.u32 	[%rd3+24704], {%r487, %r487, %r487, %r487};
	st.local.v4.u32 	[%rd3+24720], {%r487, %r487, %r487, %r487};
	st.local.v4.u32 	[%rd3+24736], {%r487, %r487, %r487, %r487};
	st.local.v4.u32 	[%rd3+24752], {%r487, %r487, %r487, %r487};
	st.local.v4.u32 	[%rd3+24768], {%r487, %r487, %r487, %r487};
	st.local.v4.u32 	[%rd3+24784], {%r487, %r487, %r487, %r487};
	st.local.v4.u32 	[%rd3+24800], {%r487, %r487, %r487, %r487};
	st.local.v4.u32 	[%rd3+24816], {%r487, %r487, %r487, %r487};
	st.local.v4.u32 	[%rd3+24832], {%r487, %r487, %r487, %r487};
	st.local.v4.u32 	[%rd3+24848], {%r487, %r487, %r487, %r487};
	st.local.v4.u32 	[%rd3+24864], {%r487, %r487, %r487, %r487};
	st.local.v4.u32 	[%rd3+24880], {%r487, %r487, %r487, %r487};
	st.local.v4.u32 	[%rd3+24896], {%r487, %r487, %r487, %r487};
	st.local.v4.u32 	[%rd3+24912], {%r487, %r487, %r487, %r487};
	st.local.v4.u32 	[%rd3+24928], {%r487, %r487, %r487, %r487};
	st.local.v4.u32 	[%rd3+24944], {%r487, %r487, %r487, %r487};
	st.local.v4.u32 	[%rd3+24960], {%r487, %r487, %r487, %r487};
	st.local.v4.u32 	[%rd3+24976], {%r487, %r487, %r487, %r487};
	st.local.v4.u32 	[%rd3+24992], {%r487, %r487, %r487, %r487};
	st.local.v4.u32 	[%rd3+25008], {%r487, %r487, %r487, %r487};
	st.local.v4.u32 	[%rd3+25024], {%r487, %r487, %r487, %r487};
	st.local.v4.u32 	[%rd3+25040], {%r487, %r487, %r487, %r487};
	st.local.v4.u32 	[%rd3+25056], {%r487, %r487, %r487, %r487};
	st.global.u32 	[%rd4+228], %r17;
	st.local.v2.u32 	[%rd2+224], {%r487, %r487};
	st.local.v4.u32 	[%rd3+25072], {%r487, %r487, %r487, %r487};
	st.local.v4.u32 	[%rd3+25088], {%r487, %r487, %r487, %r487};
	st.local.v4.u32 	[%rd3+25104], {%r487, %r487, %r487, %r487};
	st.local.v4.u32 	[%rd3+25120], {%r487, %r487, %r487, %r487};
	st.local.v4.u32 	[%rd3+25136], {%r487, %r487, %r487, %r487};
	st.local.v4.u32 	[%rd3+25152], {%r487, %r487, %r487, %r487};
	st.local.v4.u32 	[%rd3+25168], {%r487, %r487, %r487, %r487};
	st.local.v4.u32 	[%rd3+25184], {%r487, %r487, %r487, %r487};
	st.local.v4.u32 	[%rd3+25200], {%r487, %r487, %r487, %r487};
	st.local.v4.u32 	[%rd3+25216], {%r487, %r487, %r487, %r487};
	st.local.v4.u32 	[%rd3+25232], {%r487, %r487, %r487, %r487};
	st.local.v4.u32 	[%rd3+25248], {%r487, %r487, %r487, %r487};
	st.local.v4.u32 	[%rd3+25264], {%r487, %r487, %r487, %r487};
	st.local.v4.u32 	[%rd3+25280], {%r487, %r487, %r487, %r487};
	st.local.v4.u32 	[%rd3+25296], {%r487, %r487, %r487, %r487};
	st.local.v4.u32 	[%rd3+25312], {%r487, %r487, %r487, %r487};
	st.local.v4.u32 	[%rd3+25328], {%r487, %r487, %r487, %r487};
	st.local.v4.u32 	[%rd3+25344], {%r487, %r487, %r487, %r487};
	st.local.v4.u32 	[%rd3+25360], {%r487, %r487, %r487, %r487};
	st.local.v4.u32 	[%rd3+25376], {%r487, %r487, %r487, %r487};
	st.local.v4.u32 	[%rd3+25392], {%r487, %r487, %r487, %r487};
	st.local.v4.u32 	[%rd3+25408], {%r487, %r487, %r487, %r487};
	st.local.v4.u32 	[%rd3+25424], {%r487, %r487, %r487, %r487};
	st.local.v4.u32 	[%rd3+25440], {%r487, %r487, %r487, %r487};
	st.local.v4.u32 	[%rd3+25456], {%r487, %r487, %r487, %r487};
	st.local.v4.u32 	[%rd3+25472], {%r487, %r487, %r487, %r487};
	st.local.v4.u32 	[%rd3+25488], {%r487, %r487, %r487, %r487};
	st.local.v4.u32 	[%rd3+25504], {%r487, %r487, %r487, %r487};
	st.global.u32 	[%rd4+232], %r17;
	st.local.v4.u32 	[%rd3+25520], {%r487, %r487, %r487, %r487};
	st.local.v4.u32 	[%rd3+25536], {%r487, %r487, %r487, %r487};
	st.local.v4.u32 	[%rd3+25552], {%r487, %r487, %r487, %r487};
	st.local.v4.u32 	[%rd3+25568], {%r487, %r487, %r487, %r487};
	st.local.v4.u32 	[%rd3+25584], {%r487, %r487, %r487, %r487};
	st.local.v4.u32 	[%rd3+25600], {%r487, %r487, %r487, %r487};
	st.local.v4.u32 	[%rd3+25616], {%r487, %r487, %r487, %r487};
	st.local.v4.u32 	[%rd3+25632], {%r487, %r487, %r487, %r487};
	st.local.v4.u32 	[%rd3+25648], {%r487, %r487, %r487, %r487};
	st.local.v4.u32 	[%rd3+25664], {%r487, %r487, %r487, %r487};
	st.local.v4.u32 	[%rd3+25680], {%r487, %r487, %r487, %r487};
	st.local.v4.u32 	[%rd3+25696], {%r487, %r487, %r487, %r487};
	st.local.v4.u32 	[%rd3+25712], {%r487, %r487, %r487, %r487};
	st.local.v4.u32 	[%rd3+25728], {%r487, %r487, %r487, %r487};
	st.local.v4.u32 	[%rd3+25744], {%r487, %r487, %r487, %r487};
	st.local.v4.u32 	[%rd3+25760], {%r487, %r487, %r487, %r487};
	st.local.v4.u32 	[%rd3+25776], {%r487, %r487, %r487, %r487};
	st.local.v4.u32 	[%rd3+25792], {%r487, %r487, %r487, %r487};
	st.local.v4.u32 	[%rd3+25808], {%r487, %r487, %r487, %r487};
	st.local.v4.u32 	[%rd3+25824], {%r487, %r487, %r487, %r487};
	st.local.v4.u32 	[%rd3+25840], {%r487, %r487, %r487, %r487};
	st.local.v4.u32 	[%rd3+25856], {%r487, %r487, %r487, %r487};
	st.local.v4.u32 	[%rd3+25872], {%r487, %r487, %r487, %r487};
	st.local.v4.u32 	[%rd3+25888], {%r487, %r487, %r487, %r487};
	st.local.v4.u32 	[%rd3+25904], {%r487, %r487, %r487, %r487};
	st.local.v4.u32 	[%rd3+25920], {%r487, %r487, %r487, %r487};
	st.local.v4.u32 	[%rd3+25936], {%r487, %r487, %r487, %r487};
	st.global.u32 	[%rd4+236], %r17;
	st.local.v2.u32 	[%rd2+232], {%r487, %r487};
	st.local.v4.u32 	[%rd3+25952], {%r487, %r487, %r487, %r487};
	st.local.v4.u32 	[%rd3+25968], {%r487, %r487, %r487, %r487};
	st.local.v4.u32 	[%rd3+25984], {%r487, %r487, %r487, %r487};
	st.local.v4.u32 	[%rd3+26000], {%r487, %r487, %r487, %r487};
	st.local.v4.u32 	[%rd3+26016], {%r487, %r487, %r487, %r487};
	st.local.v4.u32 	[%rd3+26032], {%r487, %r487, %r487, %r487};
	st.local.v4.u32 	[%rd3+26048], {%r487, %r487, %r487, %r487};
	st.local.v4.u32 	[%rd3+26064], {%r487, %r487, %r487, %r487};
	st.local.v4.u32 	[%rd3+26080], {%r487, %r487, %r487, %r487};
	st.local.v4.u32 	[%rd3+26096], {%r487, %r487, %r487, %r487};
	st.local.v4.u32 	[%rd3+26112], {%r487, %r487, %r487, %r487};
	st.local.v4.u32 	[%rd3+26128], {%r487, %r487, %r487, %r487};
	st.local.v4.u32 	[%rd3+26144], {%r487, %r487, %r487, %r487};
	st.local.v4.u32 	[%rd3+26160], {%r487, %r487, %r487, %r487};
	st.local.v4.u32 	[%rd3+26176], {%r487, %r487, %r487, %r487};
	st.local.v4.u32 	[%rd3+26192], {%r487, %r487, %r487, %r487};
	st.local.v4.u32 	[%rd3+26208], {%r487, %r487, %r487, %r487};
	st.local.v4.u32 	[%rd3+26224], {%r487, %r487, %r487, %r487};
	st.local.v4.u32 	[%rd3+26240], {%r487, %r487, %r487, %r487};
	st.local.v4.u32 	[%rd3+26256], {%r487, %r487, %r487, %r487};
	st.local.v4.u32 	[%rd3+26272], {%r487, %r487, %r487, %r487};
	st.local.v4.u32 	[%rd3+26288], {%r487, %r487, %r487, %r487};
	st.local.v4.u32 	[%rd3+26304], {%r487, %r487, %r487, %r487};
	st.local.v4.u32 	[%rd3+26320], {%r487, %r487, %r487, %r487};
	st.local.v4.u32 	[%rd3+26336], {%r487, %r487, %r487, %r487};
	st.local.v4.u32 	[%rd3+26352], {%r487, %r487, %r487, %r487};
	st.local.v4.u32 	[%rd3+26368], {%r487, %r487, %r487, %r487};
	st.local.v4.u32 	[%rd3+26384], {%r487, %r487, %r487, %r487};
	st.global.u32 	[%rd4+240], %r17;
	st.local.v4.u32 	[%rd3+26400], {%r487, %r487, %r487, %r487};
	st.local.v4.u32 	[%rd3+26416], {%r487, %r487, %r487, %r487};
	st.local.v4.u32 	[%rd3+26432], {%r487, %r487, %r487, %r487};
	st.local.v4.u32 	[%rd3+26448], {%r487, %r487, %r487, %r487};
	st.local.v4.u32 	[%rd3+26464], {%r487, %r487, %r487, %r487};
	st.local.v4.u32 	[%rd3+26480], {%r487, %r487, %r487, %r487};
	st.local.v4.u32 	[%rd3+26496], {%r487, %r487, %r487, %r487};
	st.local.v4.u32 	[%rd3+26512], {%r487, %r487, %r487, %r487};
	st.local.v4.u32 	[%rd3+26528], {%r487, %r487, %r487, %r487};
	st.local.v4.u32 	[%rd3+26544], {%r487, %r487, %r487, %r487};
	st.local.v4.u32 	[%rd3+26560], {%r487, %r487, %r487, %r487};
	st.local.v4.u32 	[%rd3+26576], {%r487, %r487, %r487, %r487};
	st.local.v4.u32 	[%rd3+26592], {%r487, %r487, %r487, %r487};
	st.local.v4.u32 	[%rd3+26608], {%r487, %r487, %r487, %r487};
	st.local.v4.u32 	[%rd3+26624], {%r487, %r487, %r487, %r487};
	st.local.v4.u32 	[%rd3+26640], {%r487, %r487, %r487, %r487};
	st.local.v4.u32 	[%rd3+26656], {%r487, %r487, %r487, %r487};
	st.local.v4.u32 	[%rd3+26672], {%r487, %r487, %r487, %r487};
	st.local.v4.u32 	[%rd3+26688], {%r487, %r487, %r487, %r487};
	st.local.v4.u32 	[%rd3+26704], {%r487, %r487, %r487, %r487};
	st.local.v4.u32 	[%rd3+26720], {%r487, %r487, %r487, %r487};
	st.local.v4.u32 	[%rd3+26736], {%r487, %r487, %r487, %r487};
	st.local.v4.u32 	[%rd3+26752], {%r487, %r487, %r487, %r487};
	st.local.v4.u32 	[%rd3+26768], {%r487, %r487, %r487, %r487};
	st.local.v4.u32 	[%rd3+26784], {%r487, %r487, %r487, %r487};
	st.local.v4.u32 	[%rd3+26800], {%r487, %r487, %r487, %r487};
	st.local.v4.u32 	[%rd3+26816], {%r487, %r487, %r487, %r487};
	st.global.u32 	[%rd4+244], %r17;
	st.local.v2.u32 	[%rd2+240], {%r487, %r487};
	st.local.v4.u32 	[%rd3+26832], {%r487, %r487, %r487, %r487};
	st.local.v4.u32 	[%rd3+26848], {%r487, %r487, %r487, %r487};
	st.local.v4.u32 	[%rd3+26864], {%r487, %r487, %r487, %r487};
	st.local.v4.u32 	[%rd3+26880], {%r487, %r487, %r487, %r487};
	st.local.v4.u32 	[%rd3+26896], {%r487, %r487, %r487, %r487};
	st.local.v4.u32 	[%rd3+26912], {%r487, %r487, %r487, %r487};
	st.local.v4.u32 	[%rd3+26928], {%r487, %r487, %r487, %r487};
	st.local.v4.u32 	[%rd3+26944], {%r487, %r487, %r487, %r487};
	st.local.v4.u32 	[%rd3+26960], {%r487, %r487, %r487, %r487};
	st.local.v4.u32 	[%rd3+26976], {%r487, %r487, %r487, %r487};
	st.local.v4.u32 	[%rd3+26992], {%r487, %r487, %r487, %r487};
	st.local.v4.u32 	[%rd3+27008], {%r487, %r487, %r487, %r487};
	st.local.v4.u32 	[%rd3+27024], {%r487, %r487, %r487, %r487};
	st.local.v4.u32 	[%rd3+27040], {%r487, %r487, %r487, %r487};
	st.local.v4.u32 	[%rd3+27056], {%r487, %r487, %r487, %r487};
	st.local.v4.u32 	[%rd3+27072], {%r487, %r487, %r487, %r487};
	st.local.v4.u32 	[%rd3+27088], {%r487, %r487, %r487, %r487};
	st.local.v4.u32 	[%rd3+27104], {%r487, %r487, %r487, %r487};
	st.local.v4.u32 	[%rd3+27120], {%r487, %r487, %r487, %r487};
	st.local.v4.u32 	[%rd3+27136], {%r487, %r487, %r487, %r487};
	st.local.v4.u32 	[%rd3+27152], {%r487, %r487, %r487, %r487};
	st.local.v4.u32 	[%rd3+27168], {%r487, %r487, %r487, %r487};
	st.local.v4.u32 	[%rd3+27184], {%r487, %r487, %r487, %r487};
	st.local.v4.u32 	[%rd3+27200], {%r487, %r487, %r487, %r487};
	st.local.v4.u32 	[%rd3+27216], {%r487, %r487, %r487, %r487};
	st.local.v4.u32 	[%rd3+27232], {%r487, %r487, %r487, %r487};
	st.local.v4.u32 	[%rd3+27248], {%r487, %r487, %r487, %r487};
	st.local.v4.u32 	[%rd3+27264], {%r487, %r487, %r487, %r487};
	st.global.u32 	[%rd4+248], %r17;
	st.local.v4.u32 	[%rd3+27280], {%r487, %r487, %r487, %r487};
	st.local.v4.u32 	[%rd3+27296], {%r487, %r487, %r487, %r487};
	st.local.v4.u32 	[%rd3+27312], {%r487, %r487, %r487, %r487};
	st.local.v4.u32 	[%rd3+27328], {%r487, %r487, %r487, %r487};
	st.local.v4.u32 	[%rd3+27344], {%r487, %r487, %r487, %r487};
	st.local.v4.u32 	[%rd3+27360], {%r487, %r487, %r487, %r487};
	st.local.v4.u32 	[%rd3+27376], {%r487, %r487, %r487, %r487};
	st.local.v4.u32 	[%rd3+27392], {%r487, %r487, %r487, %r487};
	st.local.v4.u32 	[%rd3+27408], {%r487, %r487, %r487, %r487};
	st.local.v4.u32 	[%rd3+27424], {%r487, %r487, %r487, %r487};
	st.local.v4.u32 	[%rd3+27440], {%r487, %r487, %r487, %r487};
	st.local.v4.u32 	[%rd3+27456], {%r487, %r487, %r487, %r487};
	st.local.v4.u32 	[%rd3+27472], {%r487, %r487, %r487, %r487};
	st.local.v4.u32 	[%rd3+27488], {%r487, %r487, %r487, %r487};
	st.local.v4.u32 	[%rd3+27504], {%r487, %r487, %r487, %r487};
	st.local.v4.u32 	[%rd3+27520], {%r487, %r487, %r487, %r487};
	st.local.v4.u32 	[%rd3+27536], {%r487, %r487, %r487, %r487};
	st.local.v4.u32 	[%rd3+27552], {%r487, %r487, %r487, %r487};
	st.local.v4.u32 	[%rd3+27568], {%r487, %r487, %r487, %r487};
	st.local.v4.u32 	[%rd3+27584], {%r487, %r487, %r487, %r487};
	st.local.v4.u32 	[%rd3+27600], {%r487, %r487, %r487, %r487};
	st.local.v4.u32 	[%rd3+27616], {%r487, %r487, %r487, %r487};
	st.local.v4.u32 	[%rd3+27632], {%r487, %r487, %r487, %r487};
	st.local.v4.u32 	[%rd3+27648], {%r487, %r487, %r487, %r487};
	st.local.v4.u32 	[%rd3+27664], {%r487, %r487, %r487, %r487};
	st.local.v4.u32 	[%rd3+27680], {%r487, %r487, %r487, %r487};
	st.local.v4.u32 	[%rd3+27696], {%r487, %r487, %r487, %r487};
	st.global.u32 	[%rd4+252], %r17;
	st.local.v2.u32 	[%rd2+248], {%r487, %r487};
	st.local.v4.u32 	[%rd3+27712], {%r487, %r487, %r487, %r487};
	st.local.v4.u32 	[%rd3+27728], {%r487, %r487, %r487, %r487};
	st.local.v4.u32 	[%rd3+27744], {%r487, %r487, %r487, %r487};
	st.local.v4.u32 	[%rd3+27760], {%r487, %r487, %r487, %r487};
	st.local.v4.u32 	[%rd3+27776], {%r487, %r487, %r487, %r487};
	st.local.v4.u32 	[%rd3+27792], {%r487, %r487, %r487, %r487};
	st.local.v4.u32 	[%rd3+27808], {%r487, %r487, %r487, %r487};
	st.local.v4.u32 	[%rd3+27824], {%r487, %r487, %r487, %r487};
	st.local.v4.u32 	[%rd3+27840], {%r487, %r487, %r487, %r487};
	st.local.v4.u32 	[%rd3+27856], {%r487, %r487, %r487, %r487};
	st.local.v4.u32 	[%rd3+27872], {%r487, %r487, %r487, %r487};
	st.local.v4.u32 	[%rd3+27888], {%r487, %r487, %r487, %r487};
	st.local.v4.u32 	[%rd3+27904], {%r487, %r487, %r487, %r487};
	st.local.v4.u32 	[%rd3+27920], {%r487, %r487, %r487, %r487};
	st.local.v4.u32 	[%rd3+27936], {%r487, %r487, %r487, %r487};
	st.local.v4.u32 	[%rd3+27952], {%r487, %r487, %r487, %r487};
	st.local.v4.u32 	[%rd3+27968], {%r487, %r487, %r487, %r487};
	st.local.v4.u32 	[%rd3+27984], {%r487, %r487, %r487, %r487};
	st.local.v4.u32 	[%rd3+28000], {%r487, %r487, %r487, %r487};
	st.local.v4.u32 	[%rd3+28016], {%r487, %r487, %r487, %r487};
	st.local.v4.u32 	[%rd3+28032], {%r487, %r487, %r487, %r487};
	st.local.v4.u32 	[%rd3+28048], {%r487, %r487, %r487, %r487};
	st.local.v4.u32 	[%rd3+28064], {%r487, %r487, %r487, %r487};
	st.local.v4.u32 	[%rd3+28080], {%r487, %r487, %r487, %r487};
	st.local.v4.u32 	[%rd3+28096], {%r487, %r487, %r487, %r487};
	st.local.v4.u32 	[%rd3+28112], {%r487, %r487, %r487, %r487};
	st.local.v4.u32 	[%rd3+28128], {%r487, %r487, %r487, %r487};
	st.local.v4.u32 	[%rd3+28144], {%r487, %r487, %r487, %r487};
	st.global.u32 	[%rd4+256], %r17;
	st.local.v4.u32 	[%rd3+28160], {%r487, %r487, %r487, %r487};
	st.local.v4.u32 	[%rd3+28176], {%r487, %r487, %r487, %r487};
	st.local.v4.u32 	[%rd3+28192], {%r487, %r487, %r487, %r487};
	st.local.v4.u32 	[%rd3+28208], {%r487, %r487, %r487, %r487};
	st.local.v4.u32 	[%rd3+28224], {%r487, %r487, %r487, %r487};
	st.local.v4.u32 	[%rd3+28240], {%r487, %r487, %r487, %r487};
	st.local.v4.u32 	[%rd3+28256], {%r487, %r487, %r487, %r487};
	st.local.v4.u32 	[%rd3+28272], {%r487, %r487, %r487, %r487};
	st.local.v4.u32 	[%rd3+28288], {%r487, %r487, %r487, %r487};
	st.local.v4.u32 	[%rd3+28304], {%r487, %r487, %r487, %r487};
	st.local.v4.u32 	[%rd3+28320], {%r487, %r487, %r487, %r487};
	st.local.v4.u32 	[%rd3+28336], {%r487, %r487, %r487, %r487};
	st.local.v4.u32 	[%rd3+28352], {%r487, %r487, %r487, %r487};
	st.local.v4.u32 	[%rd3+28368], {%r487, %r487, %r487, %r487};
	st.local.v4.u32 	[%rd3+28384], {%r487, %r487, %r487, %r487};
	st.local.v4.u32 	[%rd3+28400], {%r487, %r487, %r487, %r487};
	st.local.v4.u32 	[%rd3+28416], {%r487, %r487, %r487, %r487};
	st.local.v4.u32 	[%rd3+28432], {%r487, %r487, %r487, %r487};
	st.local.v4.u32 	[%rd3+28448], {%r487, %r487, %r487, %r487};
	st.local.v4.u32 	[%rd3+28464], {%r487, %r487, %r487, %r487};
	st.local.v4.u32 	[%rd3+28480], {%r487, %r487, %r487, %r487};
	st.local.v4.u32 	[%rd3+28496], {%r487, %r487, %r487, %r487};
	st.local.v4.u32 	[%rd3+28512], {%r487, %r487, %r487, %r487};
	st.local.v4.u32 	[%rd3+28528], {%r487, %r487, %r487, %r487};
	st.local.v4.u32 	[%rd3+28544], {%r487, %r487, %r487, %r487};
	st.local.v4.u32 	[%rd3+28560], {%r487, %r487, %r487, %r487};
	st.local.v4.u32 	[%rd3+28576], {%r487, %r487, %r487, %r487};
	st.global.u32 	[%rd4+260], %r17;
	st.local.v2.u32 	[%rd2+256], {%r487, %r487};
	st.local.v4.u32 	[%rd3+28592], {%r487, %r487, %r487, %r487};
	st.local.v4.u32 	[%rd3+28608], {%r487, %r487, %r487, %r487};
	st.local.v4.u32 	[%rd3+28624], {%r487, %r487, %r487, %r487};
	st.local.v4.u32 	[%rd3+28640], {%r487, %r487, %r487, %r487};
	st.local.v4.u32 	[%rd3+28656], {%r487, %r487, %r487, %r487};
	st.local.v4.u32 	[%rd3+28672], {%r487, %r487, %r487, %r487};
	st.local.v4.u32 	[%rd3+28688], {%r487, %r487, %r487, %r487};
	st.local.v4.u32 	[%rd3+28704], {%r487, %r487, %r487, %r487};
	st.local.v4.u32 	[%rd3+28720], {%r487, %r487, %r487, %r487};
	st.local.v4.u32 	[%rd3+28736], {%r487, %r487, %r487, %r487};
	st.local.v4.u32 	[%rd3+28752], {%r487, %r487, %r487, %r487};
	st.local.v4.u32 	[%rd3+28768], {%r487, %r487, %r487, %r487};
	st.local.v4.u32 	[%rd3+28784], {%r487, %r487, %r487, %r487};
	st.local.v4.u32 	[%rd3+28800], {%r487, %r487, %r487, %r487};
	st.local.v4.u32 	[%rd3+28816], {%r487, %r487, %r487, %r487};
	st.local.v4.u32 	[%rd3+28832], {%r487, %r487, %r487, %r487};
	st.local.v4.u32 	[%rd3+28848], {%r487, %r487, %r487, %r487};
	st.local.v4.u32 	[%rd3+28864], {%r487, %r487, %r487, %r487};
	st.local.v4.u32 	[%rd3+28880], {%r487, %r487, %r487, %r487};
	st.local.v4.u32 	[%rd3+28896], {%r487, %r487, %r487, %r487};
	st.local.v4.u32 	[%rd3+28912], {%r487, %r487, %r487, %r487};
	st.local.v4.u32 	[%rd3+28928], {%r487, %r487, %r487, %r487};
	st.local.v4.u32 	[%rd3+28944], {%r487, %r487, %r487, %r487};
	st.local.v4.u32 	[%rd3+28960], {%r487, %r487, %r487, %r487};
	st.local.v4.u32 	[%rd3+28976], {%r487, %r487, %r487, %r487};
	st.local.v4.u32 	[%rd3+28992], {%r487, %r487, %r487, %r487};
	st.local.v4.u32 	[%rd3+29008], {%r487, %r487, %r487, %r487};
	st.local.v4.u32 	[%rd3+29024], {%r487, %r487, %r487, %r487};
	st.global.u32 	[%rd4+264], %r17;
	st.local.v4.u32 	[%rd3+29040], {%r487, %r487, %r487, %r487};
	st.local.v4.u32 	[%rd3+29056], {%r487, %r487, %r487, %r487};
	st.local.v4.u32 	[%rd3+29072], {%r487, %r487, %r487, %r487};
	st.local.v4.u32 	[%rd3+29088], {%r487, %r487, %r487, %r487};
	st.local.v4.u32 	[%rd3+29104], {%r487, %r487, %r487, %r487};
	st.local.v4.u32 	[%rd3+29120], {%r487, %r487, %r487, %r487};
	st.local.v4.u32 	[%rd3+29136], {%r487, %r487, %r487, %r487};
	st.local.v4.u32 	[%rd3+29152], {%r487, %r487, %r487, %r487};
	st.local.v4.u32 	[%rd3+29168], {%r487, %r487, %r487, %r487};
	st.local.v4.u32 	[%rd3+29184], {%r487, %r487, %r487, %r487};
	st.local.v4.u32 	[%rd3+29200], {%r487, %r487, %r487, %r487};
	st.local.v4.u32 	[%rd3+29216], {%r487, %r487, %r487, %r487};
	st.local.v4.u32 	[%rd3+29232], {%r487, %r487, %r487, %r487};
	st.local.v4.u32 	[%rd3+29248], {%r487, %r487, %r487, %r487};
	st.local.v4.u32 	[%rd3+29264], {%r487, %r487, %r487, %r487};
	st.local.v4.u32 	[%rd3+29280], {%r487, %r487, %r487, %r487};
	st.local.v4.u32 	[%rd3+29296], {%r487, %r487, %r487, %r487};
	st.local.v4.u32 	[%rd3+29312], {%r487, %r487, %r487, %r487};
	st.local.v4.u32 	[%rd3+29328], {%r487, %r487, %r487, %r487};
	st.local.v4.u32 	[%rd3+29344], {%r487, %r487, %r487, %r487};
	st.local.v4.u32 	[%rd3+29360], {%r487, %r487, %r487, %r487};
	st.local.v4.u32 	[%rd3+29376], {%r487, %r487, %r487, %r487};
	st.local.v4.u32 	[%rd3+29392], {%r487, %r487, %r487, %r487};
	st.local.v4.u32 	[%rd3+29408], {%r487, %r487, %r487, %r487};
	st.local.v4.u32 	[%rd3+29424], {%r487, %r487, %r487, %r487};
	st.local.v4.u32 	[%rd3+29440], {%r487, %r487, %r487, %r487};
	st.local.v4.u32 	[%rd3+29456], {%r487, %r487, %r487, %r487};
	st.global.u32 	[%rd4+268], %r17;
	st.local.v2.u32 	[%rd2+264], {%r487, %r487};
	st.local.v4.u32 	[%rd3+29472], {%r487, %r487, %r487, %r487};
	st.local.v4.u32 	[%rd3+29488], {%r487, %r487, %r487, %r487};
	st.local.v4.u32 	[%rd3+29504], {%r487, %r487, %r487, %r487};
	st.local.v4.u32 	[%rd3+29520], {%r487, %r487, %r487, %r487};
	st.local.v4.u32 	[%rd3+29536], {%r487, %r487, %r487, %r487};
	st.local.v4.u32 	[%rd3+29552], {%r487, %r487, %r487, %r487};
	st.local.v4.u32 	[%rd3+29568], {%r487, %r487, %r487, %r487};
	st.local.v4.u32 	[%rd3+29584], {%r487, %r487, %r487, %r487};
	st.local.v4.u32 	[%rd3+29600], {%r487, %r487, %r487, %r487};
	st.local.v4.u32 	[%rd3+29616], {%r487, %r487, %r487, %r487};
	st.local.v4.u32 	[%rd3+29632], {%r487, %r487, %r487, %r487};
	st.local.v4.u32 	[%rd3+29648], {%r487, %r487, %r487, %r487};
	st.local.v4.u32 	[%rd3+29664], {%r487, %r487, %r487, %r487};
	st.local.v4.u32 	[%rd3+29680], {%r487, %r487, %r487, %r487};
	st.local.v4.u32 	[%rd3+29696], {%r487, %r487, %r487, %r487};
	st.local.v4.u32 	[%rd3+29712], {%r487, %r487, %r487, %r487};
	st.local.v4.u32 	[%rd3+29728], {%r487, %r487, %r487, %r487};
	st.local.v4.u32 	[%rd3+29744], {%r487, %r487, %r487, %r487};
	st.local.v4.u32 	[%rd3+29760], {%r487, %r487, %r487, %r487};
	st.local.v4.u32 	[%rd3+29776], {%r487, %r487, %r487, %r487};
	st.local.v4.u32 	[%rd3+29792], {%r487, %r487, %r487, %r487};
	st.local.v4.u32 	[%rd3+29808], {%r487, %r487, %r487, %r487};
	st.local.v4.u32 	[%rd3+29824], {%r487, %r487, %r487, %r487};
	st.local.v4.u32 	[%rd3+29840], {%r487, %r487, %r487, %r487};
	st.local.v4.u32 	[%rd3+29856], {%r487, %r487, %r487, %r487};
	st.local.v4.u32 	[%rd3+29872], {%r487, %r487, %r487, %r487};
	st.local.v4.u32 	[%rd3+29888], {%r487, %r487, %r487, %r487};
	st.local.v4.u32 	[%rd3+29904], {%r487, %r487, %r487, %r487};
	st.global.u32 	[%rd4+272], %r17;
	st.local.v4.u32 	[%rd3+29920], {%r487, %r487, %r487, %r487};
	st.local.v4.u32 	[%rd3+29936], {%r487, %r487, %r487, %r487};
	st.local.v4.u32 	[%rd3+29952], {%r487, %r487, %r487, %r487};
	st.local.v4.u32 	[%rd3+29968], {%r487, %r487, %r487, %r487};
	st.local.v4.u32 	[%rd3+29984], {%r487, %r487, %r487, %r487};
	st.local.v4.u32 	[%rd3+30000], {%r487, %r487, %r487, %r487};
	st.local.v4.u32 	[%rd3+30016], {%r487, %r487, %r487, %r487};
	st.local.v4.u32 	[%rd3+30032], {%r487, %r487, %r487, %r487};
	st.local.v4.u32 	[%rd3+30048], {%r487, %r487, %r487, %r487};
	st.local.v4.u32 	[%rd3+30064], {%r487, %r487, %r487, %r487};
	st.local.v4.u32 	[%rd3+30080], {%r487, %r487, %r487, %r487};
	st.local.v4.u32 	[%rd3+30096], {%r487, %r487, %r487, %r487};
	st.local.v4.u32 	[%rd3+30112], {%r487, %r487, %r487, %r487};
	st.local.v4.u32 	[%rd3+30128], {%r487, %r487, %r487, %r487};
	st.local.v4.u32 	[%rd3+30144], {%r487, %r487, %r487, %r487};
	st.local.v4.u32 	[%rd3+30160], {%r487, %r487, %r487, %r487};
	st.local.v4.u32 	[%rd3+30176], {%r487, %r487, %r487, %r487};
	st.local.v4.u32 	[%rd3+30192], {%r487, %r487, %r487, %r487};
	st.local.v4.u32 	[%rd3+30208], {%r487, %r487, %r487, %r487};
	st.local.v4.u32 	[%rd3+30224], {%r487, %r487, %r487, %r487};
	st.local.v4.u32 	[%rd3+30240], {%r487, %r487, %r487, %r487};
	st.local.v4.u32 	[%rd3+30256], {%r487, %r487, %r487, %r487};
	st.local.v4.u32 	[%rd3+30272], {%r487, %r487, %r487, %r487};
	st.local.v4.u32 	[%rd3+30288], {%r487, %r487, %r487, %r487};
	st.local.v4.u32 	[%rd3+30304], {%r487, %r487, %r487, %r487};
	st.local.v4.u32 	[%rd3+30320], {%r487, %r487, %r487, %r487};
	st.local.v4.u32 	[%rd3+30336], {%r487, %r487, %r487, %r487};
	st.global.u32 	[%rd4+276], %r17;
	st.local.v2.u32 	[%rd2+272], {%r487, %r487};
	st.local.v4.u32 	[%rd3+30352], {%r487, %r487, %r487, %r487};
	st.local.v4.u32 	[%rd3+30368], {%r487, %r487, %r487, %r487};
	st.local.v4.u32 	[%rd3+30384], {%r487, %r487, %r487, %r487};
	st.local.v4.u32 	[%rd3+30400], {%r487, %r487, %r487, %r487};
	st.local.v4.u32 	[%rd3+30416], {%r487, %r487, %r487, %r487};
	st.local.v4.u32 	[%rd3+30432], {%r487, %r487, %r487, %r487};
	st.local.v4.u32 	[%rd3+30448], {%r487, %r487, %r487, %r487};
	st.local.v4.u32 	[%rd3+30464], {%r487, %r487, %r487, %r487};
	st.local.v4.u32 	[%rd3+30480], {%r487, %r487, %r487, %r487};
	st.local.v4.u32 	[%rd3+30496], {%r487, %r487, %r487, %r487};
	st.local.v4.u32 	[%rd3+30512], {%r487, %r487, %r487, %r487};
	st.local.v4.u32 	[%rd3+30528], {%r487, %r487, %r487, %r487};
	st.local.v4.u32 	[%rd3+30544], {%r487, %r487, %r487, %r487};
	st.local.v4.u32 	[%rd3+30560], {%r487, %r487, %r487, %r487};
	st.local.v4.u32 	[%rd3+30576], {%r487, %r487, %r487, %r487};
	st.local.v4.u32 	[%rd3+30592], {%r487, %r487, %r487, %r487};
	st.local.v4.u32 	[%rd3+30608], {%r487, %r487, %r487, %r487};
	st.local.v4.u32 	[%rd3+30624], {%r487, %r487, %r487, %r487};
	st.local.v4.u32 	[%rd3+30640], {%r487, %r487, %r487, %r487};
	st.local.v4.u32 	[%rd3+30656], {%r487, %r487, %r487, %r487};
	st.local.v4.u32 	[%rd3+30672], {%r487, %r487, %r487, %r487};
	st.local.v4.u32 	[%rd3+30688], {%r487, %r487, %r487, %r487};
	st.local.v4.u32 	[%rd3+30704], {%r487, %r487, %r487, %r487};
	st.local.v4.u32 	[%rd3+30720], {%r487, %r487, %r487, %r487};
	st.local.v4.u32 	[%rd3+30736], {%r487, %r487, %r487, %r487};
	st.local.v4.u32 	[%rd3+30752], {%r487, %r487, %r487, %r487};
	st.local.v4.u32 	[%rd3+30768], {%r487, %r487, %r487, %r487};
	st.local.v4.u32 	[%rd3+30784], {%r487, %r487, %r487, %r487};
	st.global.u32 	[%rd4+280], %r17;
	st.local.v4.u32 	[%rd3+30800], {%r487, %r487, %r487, %r487};
	st.local.v4.u32 	[%rd3+30816], {%r487, %r487, %r487, %r487};
	st.local.v4.u32 	[%rd3+30832], {%r487, %r487, %r487, %r487};
	st.local.v4.u32 	[%rd3+30848], {%r487, %r487, %r487, %r487};
	st.local.v4.u32 	[%rd3+30864], {%r487, %r487, %r487, %r487};
	st.local.v4.u32 	[%rd3+30880], {%r487, %r487, %r487, %r487};
	st.local.v4.u32 	[%rd3+30896], {%r487, %r487, %r487, %r487};
	st.local.v4.u32 	[%rd3+30912], {%r487, %r487, %r487, %r487};
	st.local.v4.u32 	[%rd3+30928], {%r487, %r487, %r487, %r487};
	st.local.v4.u32 	[%rd3+30944], {%r487, %r487, %r487, %r487};
	st.local.v4.u32 	[%rd3+30960], {%r487, %r487, %r487, %r487};
	st.local.v4.u32 	[%rd3+30976], {%r487, %r487, %r487, %r487};
	st.local.v4.u32 	[%rd3+30992], {%r487, %r487, %r487, %r487};
	st.local.v4.u32 	[%rd3+31008], {%r487, %r487, %r487, %r487};
	st.local.v4.u32 	[%rd3+31024], {%r487, %r487, %r487, %r487};
	st.local.v4.u32 	[%rd3+31040], {%r487, %r487, %r487, %r487};
	st.local.v4.u32 	[%rd3+31056], {%r487, %r487, %r487, %r487};
	st.local.v4.u32 	[%rd3+31072], {%r487, %r487, %r487, %r487};
	st.local.v4.u32 	[%rd3+31088], {%r487, %r487, %r487, %r487};
	st.local.v4.u32 	[%rd3+31104], {%r487, %r487, %r487, %r487};
	st.local.v4.u32 	[%rd3+31120], {%r487, %r487, %r487, %r487};
	st.local.v4.u32 	[%rd3+31136], {%r487, %r487, %r487, %r487};
	st.local.v4.u32 	[%rd3+31152], {%r487, %r487, %r487, %r487};
	st.local.v4.u32 	[%rd3+31168], {%r487, %r487, %r487, %r487};
	st.local.v4.u32 	[%rd3+31184], {%r487, %r487, %r487, %r487};
	st.local.v4.u32 	[%rd3+31200], {%r487, %r487, %r487, %r487};
	st.local.v4.u32 	[%rd3+31216], {%r487, %r487, %r487, %r487};
	st.global.u32 	[%rd4+284], %r17;
	st.local.v2.u32 	[%rd2+280], {%r487, %r487};
	st.local.v4.u32 	[%rd3+31232], {%r487, %r487, %r487, %r487};
	st.local.v4.u32 	[%rd3+31248], {%r487, %r487, %r487, %r487};
	st.local.v4.u32 	[%rd3+31264], {%r487, %r487, %r487, %r487};
	st.local.v4.u32 	[%rd3+31280], {%r487, %r487, %r487, %r487};
	st.local.v4.u32 	[%rd3+31296], {%r487, %r487, %r487, %r487};
	st.local.v4.u32 	[%rd3+31312], {%r487, %r487, %r487, %r487};
	st.local.v4.u32 	[%rd3+31328], {%r487, %r487, %r487, %r487};
	st.local.v4.u32 	[%rd3+31344], {%r487, %r487, %r487, %r487};
	st.local.v4.u32 	[%rd3+31360], {%r487, %r487, %r487, %r487};
	st.local.v4.u32 	[%rd3+31376], {%r487, %r487, %r487, %r487};
	st.local.v4.u32 	[%rd3+31392], {%r487, %r487, %r487, %r487};
	st.local.v4.u32 	[%rd3+31408], {%r487, %r487, %r487, %r487};
	st.local.v4.u32 	[%rd3+31424], {%r487, %r487, %r487, %r487};
	st.local.v4.u32 	[%rd3+31440], {%r487, %r487, %r487, %r487};
	st.local.v4.u32 	[%rd3+31456], {%r487, %r487, %r487, %r487};
	st.local.v4.u32 	[%rd3+31472], {%r487, %r487, %r487, %r487};
	st.local.v4.u32 	[%rd3+31488], {%r487, %r487, %r487, %r487};
	st.local.v4.u32 	[%rd3+31504], {%r487, %r487, %r487, %r487};
	st.local.v4.u32 	[%rd3+31520], {%r487, %r487, %r487, %r487};
	st.local.v4.u32 	[%rd3+31536], {%r487, %r487, %r487, %r487};
	st.local.v4.u32 	[%rd3+31552], {%r487, %r487, %r487, %r487};
	st.local.v4.u32 	[%rd3+31568], {%r487, %r487, %r487, %r487};
	st.local.v4.u32 	[%rd3+31584], {%r487, %r487, %r487, %r487};
	st.local.v4.u32 	[%rd3+31600], {%r487, %r487, %r487, %r487};
	st.local.v4.u32 	[%rd3+31616], {%r487, %r487, %r487, %r487};
	st.local.v4.u32 	[%rd3+31632], {%r487, %r487, %r487, %r487};
	st.local.v4.u32 	[%rd3+31648], {%r487, %r487, %r487, %r487};
	st.local.v4.u32 	[%rd3+31664], {%r487, %r487, %r487, %r487};
	st.global.u32 	[%rd4+288], %r17;
	st.local.v4.u32 	[%rd3+31680], {%r487, %r487, %r487, %r487};
	st.local.v4.u32 	[%rd3+31696], {%r487, %r487, %r487, %r487};
	st.local.v4.u32 	[%rd3+31712], {%r487, %r487, %r487, %r487};
	st.local.v4.u32 	[%rd3+31728], {%r487, %r487, %r487, %r487};
	st.local.v4.u32 	[%rd3+31744], {%r487, %r487, %r487, %r487};
	st.local.v4.u32 	[%rd3+31760], {%r487, %r487, %r487, %r487};
	st.local.v4.u32 	[%rd3+31776], {%r487, %r487, %r487, %r487};
	st.local.v4.u32 	[%rd3+31792], {%r487, %r487, %r487, %r487};
	st.local.v4.u32 	[%rd3+31808], {%r487, %r487, %r487, %r487};
	st.local.v4.u32 	[%rd3+31824], {%r487, %r487, %r487, %r487};
	st.local.v4.u32 	[%rd3+31840], {%r487, %r487, %r487, %r487};
	st.local.v4.u32 	[%rd3+31856], {%r487, %r487, %r487, %r487};
	st.local.v4.u32 	[%rd3+31872], {%r487, %r487, %r487, %r487};
	st.local.v4.u32 	[%rd3+31888], {%r487, %r487, %r487, %r487};
	st.local.v4.u32 	[%rd3+31904], {%r487, %r487, %r487, %r487};
	st.local.v4.u32 	[%rd3+31920], {%r487, %r487, %r487, %r487};
	st.local.v4.u32 	[%rd3+31936], {%r487, %r487, %r487, %r487};
	st.local.v4.u32 	[%rd3+31952], {%r487, %r487, %r487, %r487};
	st.local.v4.u32 	[%rd3+31968], {%r487, %r487, %r487, %r487};
	st.local.v4.u32 	[%rd3+31984], {%r487, %r487, %r487, %r487};
	st.local.v4.u32 	[%rd3+32000], {%r487, %r487, %r487, %r487};
	st.local.v4.u32 	[%rd3+32016], {%r487, %r487, %r487, %r487};
	st.local.v4.u32 	[%rd3+32032], {%r487, %r487, %r487, %r487};
	st.local.v4.u32 	[%rd3+32048], {%r487, %r487, %r487, %r487};
	st.local.v4.u32 	[%rd3+32064], {%r487, %r487, %r487, %r487};
	st.local.v4.u32 	[%rd3+32080], {%r487, %r487, %r487, %r487};
	st.local.v4.u32 	[%rd3+32096], {%r487, %r487, %r487, %r487};
	st.global.u32 	[%rd4+292], %r17;
	st.local.v2.u32 	[%rd2+288], {%r487, %r487};
	st.local.v4.u32 	[%rd3+32112], {%r487, %r487, %r487, %r487};
	st.local.v4.u32 	[%rd3+32128], {%r487, %r487, %r487, %r487};
	st.local.v4.u32 	[%rd3+32144], {%r487, %r487, %r487, %r487};
	st.local.v4.u32 	[%rd3+32160], {%r487, %r487, %r487, %r487};
	st.local.v4.u32 	[%rd3+32176], {%r487, %r487, %r487, %r487};
	st.local.v4.u32 	[%rd3+32192], {%r487, %r487, %r487, %r487};
	st.local.v4.u32 	[%rd3+32208], {%r487, %r487, %r487, %r487};
	st.local.v4.u32 	[%rd3+32224], {%r487, %r487, %r487, %r487};
	st.local.v4.u32 	[%rd3+32240], {%r487, %r487, %r487, %r487};
	st.local.v4.u32 	[%rd3+32256], {%r487, %r487, %r487, %r487};
	st.local.v4.u32 	[%rd3+32272], {%r487, %r487, %r487, %r487};
	st.local.v4.u32 	[%rd3+32288], {%r487, %r487, %r487, %r487};
	st.local.v4.u32 	[%rd3+32304], {%r487, %r487, %r487, %r487};
	st.local.v4.u32 	[%rd3+32320], {%r487, %r487, %r487, %r487};
	st.local.v4.u32 	[%rd3+32336], {%r487, %r487, %r487, %r487};
	st.local.v4.u32 	[%rd3+32352], {%r487, %r487, %r487, %r487};
	st.local.v4.u32 	[%rd3+32368], {%r487, %r487, %r487, %r487};
	st.local.v4.u32 	[%rd3+32384], {%r487, %r487, %r487, %r487};
	st.local.v4.u32 	[%rd3+32400], {%r487, %r487, %r487, %r487};
	st.local.v4.u32 	[%rd3+32416], {%r487, %r487, %r487, %r487};
	st.local.v4.u32 	[%rd3+32432], {%r487, %r487, %r487, %r487};
	st.local.v4.u32 	[%rd3+32448], {%r487, %r487, %r487, %r487};
	st.local.v4.u32 	[%rd3+32464], {%r487, %r487, %r487, %r487};
	st.local.v4.u32 	[%rd3+32480], {%r487, %r487, %r487, %r487};
	st.local.v4.u32 	[%rd3+32496], {%r487, %r487, %r487, %r487};
	st.local.v4.u32 	[%rd3+32512], {%r487, %r487, %r487, %r487};
	st.local.v4.u32 	[%rd3+32528], {%r487, %r487, %r487, %r487};
	st.local.v4.u32 	[%rd3+32544], {%r487, %r487, %r487, %r487};
	st.global.u32 	[%rd4+296], %r17;
	st.local.v4.u32 	[%rd3+32560], {%r487, %r487, %r487, %r487};
	st.local.v4.u32 	[%rd3+32576], {%r487, %r487, %r487, %r487};
	st.local.v4.u32 	[%rd3+32592], {%r487, %r487, %r487, %r487};
	st.local.v4.u32 	[%rd3+32608], {%r487, %r487, %r487, %r487};
	st.local.v4.u32 	[%rd3+32624], {%r487, %r487, %r487, %r487};
	st.local.v4.u32 	[%rd3+32640], {%r487, %r487, %r487, %r487};
	st.local.v4.u32 	[%rd3+32656], {%r487, %r487, %r487, %r487};
	st.local.v4.u32 	[%rd3+32672], {%r487, %r487, %r487, %r487};
	st.local.v4.u32 	[%rd3+32688], {%r487, %r487, %r487, %r487};
	st.local.v4.u32 	[%rd3+32704], {%r487, %r487, %r487, %r487};
	st.local.v4.u32 	[%rd3+32720], {%r487, %r487, %r487, %r487};
	st.local.v4.u32 	[%rd3+32736], {%r487, %r487, %r487, %r487};
	st.local.v4.u32 	[%rd3+32752], {%r487, %r487, %r487, %r487};
	st.local.v4.u32 	[%rd3+32768], {%r487, %r487, %r487, %r487};
	st.local.v4.u32 	[%rd3+32784], {%r487, %r487, %r487, %r487};
	st.local.v4.u32 	[%rd3+32800], {%r487, %r487, %r487, %r487};
	st.local.v4.u32 	[%rd3+32816], {%r487, %r487, %r487, %r487};
	st.local.v4.u32 	[%rd3+32832], {%r487, %r487, %r487, %r487};
	st.local.v4.u32 	[%rd3+32848], {%r487, %r487, %r487, %r487};
	st.local.v4.u32 	[%rd3+32864], {%r487, %r487, %r487, %r487};
	st.local.v4.u32 	[%rd3+32880], {%r487, %r487, %r487, %r487};
	st.local.v4.u32 	[%rd3+32896], {%r487, %r487, %r487, %r487};
	st.local.v4.u32 	[%rd3+32912], {%r487, %r487, %r487, %r487};
	st.local.v4.u32 	[%rd3+32928], {%r487, %r487, %r487, %r487};
	st.local.v4.u32 	[%rd3+32944], {%r487, %r487, %r487, %r487};
	st.local.v4.u32 	[%rd3+32960], {%r487, %r487, %r487, %r487};
	st.local.v4.u32 	[%rd3+32976], {%r487, %r487, %r487, %r487};
	st.global.u32 	[%rd4+300], %r17;
	st.local.v2.u32 	[%rd2+296], {%r487, %r487};
	st.local.v4.u32 	[%rd3+32992], {%r487, %r487, %r487, %r487};
	st.local.v4.u32 	[%rd3+33008], {%r487, %r487, %r487, %r487};
	st.local.v4.u32 	[%rd3+33024], {%r487, %r487, %r487, %r487};
	st.local.v4.u32 	[%rd3+33040], {%r487, %r487, %r487, %r487};
	st.local.v4.u32 	[%rd3+33056], {%r487, %r487, %r487, %r487};
	st.local.v4.u32 	[%rd3+33072], {%r487, %r487, %r487, %r487};
	st.local.v4.u32 	[%rd3+33088], {%r487, %r487, %r487, %r487};
	st.local.v4.u32 	[%rd3+33104], {%r487, %r487, %r487, %r487};
	st.local.v4.u32 	[%rd3+33120], {%r487, %r487, %r487, %r487};
	st.local.v4.u32 	[%rd3+33136], {%r487, %r487, %r487, %r487};
	st.local.v4.u32 	[%rd3+33152], {%r487, %r487, %r487, %r487};
	st.local.v4.u32 	[%rd3+33168], {%r487, %r487, %r487, %r487};
	st.local.v4.u32 	[%rd3+33184], {%r487, %r487, %r487, %r487};
	st.local.v4.u32 	[%rd3+33200], {%r487, %r487, %r487, %r487};
	st.local.v4.u32 	[%rd3+33216], {%r487, %r487, %r487, %r487};
	st.local.v4.u32 	[%rd3+33232], {%r487, %r487, %r487, %r487};
	st.local.v4.u32 	[%rd3+33248], {%r487, %r487, %r487, %r487};
	st.local.v4.u32 	[%rd3+33264], {%r487, %r487, %r487, %r487};
	st.local.v4.u32 	[%rd3+33280], {%r487, %r487, %r487, %r487};
	st.local.v4.u32 	[%rd3+33296], {%r487, %r487, %r487, %r487};
	st.local.v4.u32 	[%rd3+33312], {%r487, %r487, %r487, %r487};
	st.local.v4.u32 	[%rd3+33328], {%r487, %r487, %r487, %r487};
	st.local.v4.u32 	[%rd3+33344], {%r487, %r487, %r487, %r487};
	st.local.v4.u32 	[%rd3+33360], {%r487, %r487, %r487, %r487};
	st.local.v4.u32 	[%rd3+33376], {%r487, %r487, %r487, %r487};
	st.local.v4.u32 	[%rd3+33392], {%r487, %r487, %r487, %r487};
	st.local.v4.u32 	[%rd3+33408], {%r487, %r487, %r487, %r487};
	st.local.v4.u32 	[%rd3+33424], {%r487, %r487, %r487, %r487};
	st.global.u32 	[%rd4+304], %r17;
	st.local.v4.u32 	[%rd3+33440], {%r487, %r487, %r487, %r487};
	st.local.v4.u32 	[%rd3+33456], {%r487, %r487, %r487, %r487};
	st.local.v4.u32 	[%rd3+33472], {%r487, %r487, %r487, %r487};
	st.local.v4.u32 	[%rd3+33488], {%r487, %r487, %r487, %r487};
	st.local.v4.u32 	[%rd3+33504], {%r487, %r487, %r487, %r487};
	st.local.v4.u32 	[%rd3+33520], {%r487, %r487, %r487, %r487};
	st.local.v4.u32 	[%rd3+33536], {%r487, %r487, %r487, %r487};
	st.local.v4.u32 	[%rd3+33552], {%r487, %r487, %r487, %r487};
	st.local.v4.u32 	[%rd3+33568], {%r487, %r487, %r487, %r487};
	st.local.v4.u32 	[%rd3+33584], {%r487, %r487, %r487, %r487};
	st.local.v4.u32 	[%rd3+33600], {%r487, %r487, %r487, %r487};
	st.local.v4.u32 	[%rd3+33616], {%r487, %r487, %r487, %r487};
	st.local.v4.u32 	[%rd3+33632], {%r487, %r487, %r487, %r487};
	st.local.v4.u32 	[%rd3+33648], {%r487, %r487, %r487, %r487};
	st.local.v4.u32 	[%rd3+33664], {%r487, %r487, %r487, %r487};
	st.local.v4.u32 	[%rd3+33680], {%r487, %r487, %r487, %r487};
	st.local.v4.u32 	[%rd3+33696], {%r487, %r487, %r487, %r487};
	st.local.v4.u32 	[%rd3+33712], {%r487, %r487, %r487, %r487};
	st.local.v4.u32 	[%rd3+33728], {%r487, %r487, %r487, %r487};
	st.local.v4.u32 	[%rd3+33744], {%r487, %r487, %r487, %r487};
	st.local.v4.u32 	[%rd3+33760], {%r487, %r487, %r487, %r487};
	st.local.v4.u32 	[%rd3+33776], {%r487, %r487, %r487, %r487};
	st.local.v4.u32 	[%rd3+33792], {%r487, %r487, %r487, %r487};
	st.local.v4.u32 	[%rd3+33808], {%r487, %r487, %r487, %r487};
	st.local.v4.u32 	[%rd3+33824], {%r487, %r487, %r487, %r487};
	st.local.v4.u32 	[%rd3+33840], {%r487, %r487, %r487, %r487};
	st.local.v4.u32 	[%rd3+33856], {%r487, %r487, %r487, %r487};
	st.global.u32 	[%rd4+308], %r17;
	st.local.v2.u32 	[%rd2+304], {%r487, %r487};
	st.local.v4.u32 	[%rd3+33872], {%r487, %r487, %r487, %r487};
	st.local.v4.u32 	[%rd3+33888], {%r487, %r487, %r487, %r487};
	st.local.v4.u32 	[%rd3+33904], {%r487, %r487, %r487, %r487};
	st.local.v4.u32 	[%rd3+33920], {%r487, %r487, %r487, %r487};
	st.local.v4.u32 	[%rd3+33936], {%r487, %r487, %r487, %r487};
	st.local.v4.u32 	[%rd3+33952], {%r487, %r487, %r487, %r487};
	st.local.v4.u32 	[%rd3+33968], {%r487, %r487, %r487, %r487};
	st.local.v4.u32 	[%rd3+33984], {%r487, %r487, %r487, %r487};
	st.local.v4.u32 	[%rd3+34000], {%r487, %r487, %r487, %r487};
	st.local.v4.u32 	[%rd3+34016], {%r487, %r487, %r487, %r487};
	st.local.v4.u32 	[%rd3+34032], {%r487, %r487, %r487, %r487};
	st.local.v4.u32 	[%rd3+34048], {%r487, %r487, %r487, %r487};
	st.local.v4.u32 	[%rd3+34064], {%r487, %r487, %r487, %r487};
	st.local.v4.u32 	[%rd3+34080], {%r487, %r487, %r487, %r487};
	st.local.v4.u32 	[%rd3+34096], {%r487, %r487, %r487, %r487};
	st.local.v4.u32 	[%rd3+34112], {%r487, %r487, %r487, %r487};
	st.local.v4.u32 	[%rd3+34128], {%r487, %r487, %r487, %r487};
	st.local.v4.u32 	[%rd3+34144], {%r487, %r487, %r487, %r487};
	st.local.v4.u32 	[%rd3+34160], {%r487, %r487, %r487, %r487};
	st.local.v4.u32 	[%rd3+34176], {%r487, %r487, %r487, %r487};
	st.local.v4.u32 	[%rd3+34192], {%r487, %r487, %r487, %r487};
	st.local.v4.u32 	[%rd3+34208], {%r487, %r487, %r487, %r487};
	st.local.v4.u32 	[%rd3+34224], {%r487, %r487, %r487, %r487};
	st.local.v4.u32 	[%rd3+34240], {%r487, %r487, %r487, %r487};
	st.local.v4.u32 	[%rd3+34256], {%r487, %r487, %r487, %r487};
	st.local.v4.u32 	[%rd3+34272], {%r487, %r487, %r487, %r487};
	st.local.v4.u32 	[%rd3+34288], {%r487, %r487, %r487, %r487};
	st.local.v4.u32 	[%rd3+34304], {%r487, %r487, %r487, %r487};
	st.global.u32 	[%rd4+312], %r17;
	st.local.v4.u32 	[%rd3+34320], {%r487, %r487, %r487, %r487};
	st.local.v4.u32 	[%rd3+34336], {%r487, %r487, %r487, %r487};
	st.local.v4.u32 	[%rd3+34352], {%r487, %r487, %r487, %r487};
	st.local.v4.u32 	[%rd3+34368], {%r487, %r487, %r487, %r487};
	st.local.v4.u32 	[%rd3+34384], {%r487, %r487, %r487, %r487};
	st.local.v4.u32 	[%rd3+34400], {%r487, %r487, %r487, %r487};
	st.local.v4.u32 	[%rd3+34416], {%r487, %r487, %r487, %r487};
	st.local.v4.u32 	[%rd3+34432], {%r487, %r487, %r487, %r487};
	st.local.v4.u32 	[%rd3+34448], {%r487, %r487, %r487, %r487};
	st.local.v4.u32 	[%rd3+34464], {%r487, %r487, %r487, %r487};
	st.local.v4.u32 	[%rd3+34480], {%r487, %r487, %r487, %r487};
	st.local.v4.u32 	[%rd3+34496], {%r487, %r487, %r487, %r487};
	st.local.v4.u32 	[%rd3+34512], {%r487, %r487, %r487, %r487};
	st.local.v4.u32 	[%rd3+34528], {%r487, %r487, %r487, %r487};
	st.local.v4.u32 	[%rd3+34544], {%r487, %r487, %r487, %r487};
	st.local.v4.u32 	[%rd3+34560], {%r487, %r487, %r487, %r487};
	st.local.v4.u32 	[%rd3+34576], {%r487, %r487, %r487, %r487};
	st.local.v4.u32 	[%rd3+34592], {%r487, %r487, %r487, %r487};
	st.local.v4.u32 	[%rd3+34608], {%r487, %r487, %r487, %r487};
	st.local.v4.u32 	[%rd3+34624], {%r487, %r487, %r487, %r487};
	st.local.v4.u32 	[%rd3+34640], {%r487, %r487, %r487, %r487};
	st.local.v4.u32 	[%rd3+34656], {%r487, %r487, %r487, %r487};
	st.local.v4.u32 	[%rd3+34672], {%r487, %r487, %r487, %r487};
	st.local.v4.u32 	[%rd3+34688], {%r487, %r487, %r487, %r487};
	st.local.v4.u32 	[%rd3+34704], {%r487, %r487, %r487, %r487};
	st.local.v4.u32 	[%rd3+34720], {%r487, %r487, %r487, %r487};
	st.local.v4.u32 	[%rd3+34736], {%r487, %r487, %r487, %r487};
	st.global.u32 	[%rd4+316], %r17;
	st.local.v2.u32 	[%rd2+312], {%r487, %r487};
	st.local.v4.u32 	[%rd3+34752], {%r487, %r487, %r487, %r487};
	st.local.v4.u32 	[%rd3+34768], {%r487, %r487, %r487, %r487};
	st.local.v4.u32 	[%rd3+34784], {%r487, %r487, %r487, %r487};
	st.local.v4.u32 	[%rd3+34800], {%r487, %r487, %r487, %r487};
	st.local.v4.u32 	[%rd3+34816], {%r487, %r487, %r487, %r487};
	st.local.v4.u32 	[%rd3+34832], {%r487, %r487, %r487, %r487};
	st.local.v4.u32 	[%rd3+34848], {%r487, %r487, %r487, %r487};
	st.local.v4.u32 	[%rd3+34864], {%r487, %r487, %r487, %r487};
	st.local.v4.u32 	[%rd3+34880], {%r487, %r487, %r487, %r487};
	st.local.v4.u32 	[%rd3+34896], {%r487, %r487, %r487, %r487};
	st.local.v4.u32 	[%rd3+34912], {%r487, %r487, %r487, %r487};
	st.local.v4.u32 	[%rd3+34928], {%r487, %r487, %r487, %r487};
	st.local.v4.u32 	[%rd3+34944], {%r487, %r487, %r487, %r487};
	st.local.v4.u32 	[%rd3+34960], {%r487, %r487, %r487, %r487};
	st.local.v4.u32 	[%rd3+34976], {%r487, %r487, %r487, %r487};
	st.local.v4.u32 	[%rd3+34992], {%r487, %r487, %r487, %r487};
	st.local.v4.u32 	[%rd3+35008], {%r487, %r487, %r487, %r487};
	st.local.v4.u32 	[%rd3+35024], {%r487, %r487, %r487, %r487};
	st.local.v4.u32 	[%rd3+35040], {%r487, %r487, %r487, %r487};
	st.local.v4.u32 	[%rd3+35056], {%r487, %r487, %r487, %r487};
	st.local.v4.u32 	[%rd3+35072], {%r487, %r487, %r487, %r487};
	st.local.v4.u32 	[%rd3+35088], {%r487, %r487, %r487, %r487};
	st.local.v4.u32 	[%rd3+35104], {%r487, %r487, %r487, %r487};
	st.local.v4.u32 	[%rd3+35120], {%r487, %r487, %r487, %r487};
	st.local.v4.u32 	[%rd3+35136], {%r487, %r487, %r487, %r487};
	st.local.v4.u32 	[%rd3+35152], {%r487, %r487, %r487, %r487};
	st.local.v4.u32 	[%rd3+35168], {%r487, %r487, %r487, %r487};
	st.local.v4.u32 	[%rd3+35184], {%r487, %r487, %r487, %r487};
	st.global.u32 	[%rd4+320], %r17;
	st.local.v4.u32 	[%rd3+35200], {%r487, %r487, %r487, %r487};
	st.local.v4.u32 	[%rd3+35216], {%r487, %r487, %r487, %r487};
	st.local.v4.u32 	[%rd3+35232], {%r487, %r487, %r487, %r487};
	st.local.v4.u32 	[%rd3+35248], {%r487, %r487, %r487, %r487};
	st.local.v4.u32 	[%rd3+35264], {%r487, %r487, %r487, %r487};
	st.local.v4.u32 	[%rd3+35280], {%r487, %r487, %r487, %r487};
	st.local.v4.u32 	[%rd3+35296], {%r487, %r487, %r487, %r487};
	st.local.v4.u32 	[%rd3+35312], {%r487, %r487, %r487, %r487};
	st.local.v4.u32 	[%rd3+35328], {%r487, %r487, %r487, %r487};
	st.local.v4.u32 	[%rd3+35344], {%r487, %r487, %r487, %r487};
	st.local.v4.u32 	[%rd3+35360], {%r487, %r487, %r487, %r487};
	st.local.v4.u32 	[%rd3+35376], {%r487, %r487, %r487, %r487};
	st.local.v4.u32 	[%rd3+35392], {%r487, %r487, %r487, %r487};
	st.local.v4.u32 	[%rd3+35408], {%r487, %r487, %r487, %r487};
	st.local.v4.u32 	[%rd3+35424], {%r487, %r487, %r487, %r487};
	st.local.v4.u32 	[%rd3+35440], {%r487, %r487, %r487, %r487};
	st.local.v4.u32 	[%rd3+35456], {%r487, %r487, %r487, %r487};
	st.local.v4.u32 	[%rd3+35472], {%r487, %r487, %r487, %r487};
	st.local.v4.u32 	[%rd3+35488], {%r487, %r487, %r487, %r487};
	st.local.v4.u32 	[%rd3+35504], {%r487, %r487, %r487, %r487};
	st.local.v4.u32 	[%rd3+35520], {%r487, %r487, %r487, %r487};
	st.local.v4.u32 	[%rd3+35536], {%r487, %r487, %r487, %r487};
	st.local.v4.u32 	[%rd3+35552], {%r487, %r487, %r487, %r487};
	st.local.v4.u32 	[%rd3+35568], {%r487, %r487, %r487, %r487};
	st.local.v4.u32 	[%rd3+35584], {%r487, %r487, %r487, %r487};
	st.local.v4.u32 	[%rd3+35600], {%r487, %r487, %r487, %r487};
	st.local.v4.u32 	[%rd3+35616], {%r487, %r487, %r487, %r487};
	st.global.u32 	[%rd4+324], %r17;
	st.local.v2.u32 	[%rd2+320], {%r487, %r487};
	st.local.v4.u32 	[%rd3+35632], {%r487, %r487, %r487, %r487};
	st.local.v4.u32 	[%rd3+35648], {%r487, %r487, %r487, %r487};
	st.local.v4.u32 	[%rd3+35664], {%r487, %r487, %r487, %r487};
	st.local.v4.u32 	[%rd3+35680], {%r487, %r487, %r487, %r487};
	st.local.v4.u32 	[%rd3+35696], {%r487, %r487, %r487, %r487};
	st.local.v4.u32 	[%rd3+35712], {%r487, %r487, %r487, %r487};
	st.local.v4.u32 	[%rd3+35728], {%r487, %r487, %r487, %r487};
	st.local.v4.u32 	[%rd3+35744], {%r487, %r487, %r487, %r487};
	st.local.v4.u32 	[%rd3+35760], {%r487, %r487, %r487, %r487};
	st.local.v4.u32 	[%rd3+35776], {%r487, %r487, %r487, %r487};
	st.local.v4.u32 	[%rd3+35792], {%r487, %r487, %r487, %r487};
	st.local.v4.u32 	[%rd3+35808], {%r487, %r487, %r487, %r487};
	st.local.v4.u32 	[%rd3+35824], {%r487, %r487, %r487, %r487};
	st.local.v4.u32 	[%rd3+35840], {%r487, %r487, %r487, %r487};
	st.local.v4.u32 	[%rd3+35856], {%r487, %r487, %r487, %r487};
	st.local.v4.u32 	[%rd3+35872], {%r487, %r487, %r487, %r487};
	st.local.v4.u32 	[%rd3+35888], {%r487, %r487, %r487, %r487};
	st.local.v4.u32 	[%rd3+35904], {%r487, %r487, %r487, %r487};
	st.local.v4.u32 	[%rd3+35920], {%r487, %r487, %r487, %r487};
	st.local.v4.u32 	[%rd3+35936], {%r487, %r487, %r487, %r487};
	st.local.v4.u32 	[%rd3+35952], {%r487, %r487, %r487, %r487};
	st.local.v4.u32 	[%rd3+35968], {%r487, %r487, %r487, %r487};
	st.local.v4.u32 	[%rd3+35984], {%r487, %r487, %r487, %r487};
	st.local.v4.u32 	[%rd3+36000], {%r487, %r487, %r487, %r487};
	st.local.v4.u32 	[%rd3+36016], {%r487, %r487, %r487, %r487};
	st.local.v4.u32 	[%rd3+36032], {%r487, %r487, %r487, %r487};
	st.local.v4.u32 	[%rd3+36048], {%r487, %r487, %r487, %r487};
	st.local.v4.u32 	[%rd3+36064], {%r487, %r487, %r487, %r487};
	st.global.u32 	[%rd4+328], %r17;
	st.local.v4.u32 	[%rd3+36080], {%r487, %r487, %r487, %r487};
	st.local.v4.u32 	[%rd3+36096], {%r487, %r487, %r487, %r487};
	st.local.v4.u32 	[%rd3+36112], {%r487, %r487, %r487, %r487};
	st.local.v4.u32 	[%rd3+36128], {%r487, %r487, %r487, %r487};
	st.local.v4.u32 	[%rd3+36144], {%r487, %r487, %r487, %r487};
	st.local.v4.u32 	[%rd3+36160], {%r487, %r487, %r487, %r487};
	st.local.v4.u32 	[%rd3+36176], {%r487, %r487, %r487, %r487};
	st.local.v4.u32 	[%rd3+36192], {%r487, %r487, %r487, %r487};
	st.local.v4.u32 	[%rd3+36208], {%r487, %r487, %r487, %r487};
	st.local.v4.u32 	[%rd3+36224], {%r487, %r487, %r487, %r487};
	st.local.v4.u32 	[%rd3+36240], {%r487, %r487, %r487, %r487};
	st.local.v4.u32 	[%rd3+36256], {%r487, %r487, %r487, %r487};
	st.local.v4.u32 	[%rd3+36272], {%r487, %r487, %r487, %r487};
	st.local.v4.u32 	[%rd3+36288], {%r487, %r487, %r487, %r487};
	st.local.v4.u32 	[%rd3+36304], {%r487, %r487, %r487, %r487};
	st.local.v4.u32 	[%rd3+36320], {%r487, %r487, %r487, %r487};
	st.local.v4.u32 	[%rd3+36336], {%r487, %r487, %r487, %r487};
	st.local.v4.u32 	[%rd3+36352], {%r487, %r487, %r487, %r487};
	st.local.v4.u32 	[%rd3+36368], {%r487, %r487, %r487, %r487};
	st.local.v4.u32 	[%rd3+36384], {%r487, %r487, %r487, %r487};
	st.local.v4.u32 	[%rd3+36400], {%r487, %r487, %r487, %r487};
	st.local.v4.u32 	[%rd3+36416], {%r487, %r487, %r487, %r487};
	st.local.v4.u32 	[%rd3+36432], {%r487, %r487, %r487, %r487};
	st.local.v4.u32 	[%rd3+36448], {%r487, %r487, %r487, %r487};
	st.local.v4.u32 	[%rd3+36464], {%r487, %r487, %r487, %r487};
	st.local.v4.u32 	[%rd3+36480], {%r487, %r487, %r487, %r487};
	st.local.v4.u32 	[%rd3+36496], {%r487, %r487, %r487, %r487};
	st.global.u32 	[%rd4+332], %r17;
	st.local.v2.u32 	[%rd2+328], {%r487, %r487};
	st.local.v4.u32 	[%rd3+36512], {%r487, %r487, %r487, %r487};
	st.local.v4.u32 	[%rd3+36528], {%r487, %r487, %r487, %r487};
	st.local.v4.u32 	[%rd3+36544], {%r487, %r487, %r487, %r487};
	st.local.v4.u32 	[%rd3+36560], {%r487, %r487, %r487, %r487};
	st.local.v4.u32 	[%rd3+36576], {%r487, %r487, %r487, %r487};
	st.local.v4.u32 	[%rd3+36592], {%r487, %r487, %r487, %r487};
	st.local.v4.u32 	[%rd3+36608], {%r487, %r487, %r487, %r487};
	st.local.v4.u32 	[%rd3+36624], {%r487, %r487, %r487, %r487};
	st.local.v4.u32 	[%rd3+36640], {%r487, %r487, %r487, %r487};
	st.local.v4.u32 	[%rd3+36656], {%r487, %r487, %r487, %r487};
	st.local.v4.u32 	[%rd3+36672], {%r487, %r487, %r487, %r487};
	st.local.v4.u32 	[%rd3+36688], {%r487, %r487, %r487, %r487};
	st.local.v4.u32 	[%rd3+36704], {%r487, %r487, %r487, %r487};
	st.local.v4.u32 	[%rd3+36720], {%r487, %r487, %r487, %r487};
	st.local.v4.u32 	[%rd3+36736], {%r487, %r487, %r487, %r487};
	st.local.v4.u32 	[%rd3+36752], {%r487, %r487, %r487, %r487};
	st.local.v4.u32 	[%rd3+36768], {%r487, %r487, %r487, %r487};
	st.local.v4.u32 	[%rd3+36784], {%r487, %r487, %r487, %r487};
	st.local.v4.u32 	[%rd3+36800], {%r487, %r487, %r487, %r487};
	st.local.v4.u32 	[%rd3+36816], {%r487, %r487, %r487, %r487};
	st.local.v4.u32 	[%rd3+36832], {%r487, %r487, %r487, %r487};
	st.local.v4.u32 	[%rd3+36848], {%r487, %r487, %r487, %r487};
	st.local.v4.u32 	[%rd3+36864], {%r487, %r487, %r487, %r487};
	st.local.v4.u32 	[%rd3+36880], {%r487, %r487, %r487, %r487};
	st.local.v4.u32 	[%rd3+36896], {%r487, %r487, %r487, %r487};
	st.local.v4.u32 	[%rd3+36912], {%r487, %r487, %r487, %r487};
	st.local.v4.u32 	[%rd3+36928], {%r487, %r487, %r487, %r487};
	st.local.v4.u32 	[%rd3+36944], {%r487, %r487, %r487, %r487};
	st.global.u32 	[%rd4+336], %r17;
	st.local.v4.u32 	[%rd3+36960], {%r487, %r487, %r487, %r487};
	st.local.v4.u32 	[%rd3+36976], {%r487, %r487, %r487, %r487};
	st.local.v4.u32 	[%rd3+36992], {%r487, %r487, %r487, %r487};
	st.local.v4.u32 	[%rd3+37008], {%r487, %r487, %r487, %r487};
	st.local.v4.u32 	[%rd3+37024], {%r487, %r487, %r487, %r487};
	st.local.v4.u32 	[%rd3+37040], {%r487, %r487, %r487, %r487};
	st.local.v4.u32 	[%rd3+37056], {%r487, %r487, %r487, %r487};
	st.local.v4.u32 	[%rd3+37072], {%r487, %r487, %r487, %r487};
	st.local.v4.u32 	[%rd3+37088], {%r487, %r487, %r487, %r487};
	st.local.v4.u32 	[%rd3+37104], {%r487, %r487, %r487, %r487};
	st.local.v4.u32 	[%rd3+37120], {%r487, %r487, %r487, %r487};
	st.local.v4.u32 	[%rd3+37136], {%r487, %r487, %r487, %r487};
	st.local.v4.u32 	[%rd3+37152], {%r487, %r487, %r487, %r487};
	st.local.v4.u32 	[%rd3+37168], {%r487, %r487, %r487, %r487};
	st.local.v4.u32 	[%rd3+37184], {%r487, %r487, %r487, %r487};
	st.local.v4.u32 	[%rd3+37200], {%r487, %r487, %r487, %r487};
	st.local.v4.u32 	[%rd3+37216], {%r487, %r487, %r487, %r487};
	st.local.v4.u32 	[%rd3+37232], {%r487, %r487, %r487, %r487};
	st.local.v4.u32 	[%rd3+37248], {%r487, %r487, %r487, %r487};
	st.local.v4.u32 	[%rd3+37264], {%r487, %r487, %r487, %r487};
	st.local.v4.u32 	[%rd3+37280], {%r487, %r487, %r487, %r487};
	st.local.v4.u32 	[%rd3+37296], {%r487, %r487, %r487, %r487};
	st.local.v4.u32 	[%rd3+37312], {%r487, %r487, %r487, %r487};
	st.local.v4.u32 	[%rd3+37328], {%r487, %r487, %r487, %r487};
	st.local.v4.u32 	[%rd3+37344], {%r487, %r487, %r487, %r487};
	st.local.v4.u32 	[%rd3+37360], {%r487, %r487, %r487, %r487};
	st.local.v4.u32 	[%rd3+37376], {%r487, %r487, %r487, %r487};
	st.global.u32 	[%rd4+340], %r17;
	st.local.v2.u32 	[%rd2+336], {%r487, %r487};
	st.local.v4.u32 	[%rd3+37392], {%r487, %r487, %r487, %r487};
	st.local.v4.u32 	[%rd3+37408], {%r487, %r487, %r487, %r487};
	st.local.v4.u32 	[%rd3+37424], {%r487, %r487, %r487, %r487};
	st.local.v4.u32 	[%rd3+37440], {%r487, %r487, %r487, %r487};
	st.local.v4.u32 	[%rd3+37456], {%r487, %r487, %r487, %r487};
	st.local.v4.u32 	[%rd3+37472], {%r487, %r487, %r487, %r487};
	st.local.v4.u32 	[%rd3+37488], {%r487, %r487, %r487, %r487};
	st.local.v4.u32 	[%rd3+37504], {%r487, %r487, %r487, %r487};
	st.local.v4.u32 	[%rd3+37520], {%r487, %r487, %r487, %r487};
	st.local.v4.u32 	[%rd3+37536], {%r487, %r487, %r487, %r487};
	st.local.v4.u32 	[%rd3+37552], {%r487, %r487, %r487, %r487};
	st.local.v4.u32 	[%rd3+37568], {%r487, %r487, %r487, %r487};
	st.local.v4.u32 	[%rd3+37584], {%r487, %r487, %r487, %r487};
	st.local.v4.u32 	[%rd3+37600], {%r487, %r487, %r487, %r487};
	st.local.v4.u32 	[%rd3+37616], {%r487, %r487, %r487, %r487};
	st.local.v4.u32 	[%rd3+37632], {%r487, %r487, %r487, %r487};
	st.local.v4.u32 	[%rd3+37648], {%r487, %r487, %r487, %r487};
	st.local.v4.u32 	[%rd3+37664], {%r487, %r487, %r487, %r487};
	st.local.v4.u32 	[%rd3+37680], {%r487, %r487, %r487, %r487};
	st.local.v4.u32 	[%rd3+37696], {%r487, %r487, %r487, %r487};
	st.local.v4.u32 	[%rd3+37712], {%r487, %r487, %r487, %r487};
	st.local.v4.u32 	[%rd3+37728], {%r487, %r487, %r487, %r487};
	st.local.v4.u32 	[%rd3+37744], {%r487, %r487, %r487, %r487};
	st.local.v4.u32 	[%rd3+37760], {%r487, %r487, %r487, %r487};
	st.local.v4.u32 	[%rd3+37776], {%r487, %r487, %r487, %r487};
	st.local.v4.u32 	[%rd3+37792], {%r487, %r487, %r487, %r487};
	st.local.v4.u32 	[%rd3+37808], {%r487, %r487, %r487, %r487};
	st.local.v4.u32 	[%rd3+37824], {%r487, %r487, %r487, %r487};
	st.global.u32 	[%rd4+344], %r17;
	st.local.v4.u32 	[%rd3+37840], {%r487, %r487, %r487, %r487};
	st.local.v4.u32 	[%rd3+37856], {%r487, %r487, %r487, %r487};
	st.local.v4.u32 	[%rd3+37872], {%r487, %r487, %r487, %r487};
	st.local.v4.u32 	[%rd3+37888], {%r487, %r487, %r487, %r487};
	st.local.v4.u32 	[%rd3+37904], {%r487, %r487, %r487, %r487};
	st.local.v4.u32 	[%rd3+37920], {%r487, %r487, %r487, %r487};
	st.local.v4.u32 	[%rd3+37936], {%r487, %r487, %r487, %r487};
	st.local.v4.u32 	[%rd3+37952], {%r487, %r487, %r487, %r487};
	st.local.v4.u32 	[%rd3+37968], {%r487, %r487, %r487, %r487};
	st.local.v4.u32 	[%rd3+37984], {%r487, %r487, %r487, %r487};
	st.local.v4.u32 	[%rd3+38000], {%r487, %r487, %r487, %r487};
	st.local.v4.u32 	[%rd3+38016], {%r487, %r487, %r487, %r487};
	st.local.v4.u32 	[%rd3+38032], {%r487, %r487, %r487, %r487};
	st.local.v4.u32 	[%rd3+38048], {%r487, %r487, %r487, %r487};
	st.local.v4.u32 	[%rd3+38064], {%r487, %r487, %r487, %r487};
	st.local.v4.u32 	[%rd3+38080], {%r487, %r487, %r487, %r487};
	st.local.v4.u32 	[%rd3+38096], {%r487, %r487, %r487, %r487};
	st.local.v4.u32 	[%rd3+38112], {%r487, %r487, %r487, %r487};
	st.local.v4.u32 	[%rd3+38128], {%r487, %r487, %r487, %r487};
	st.local.v4.u32 	[%rd3+38144], {%r487, %r487, %r487, %r487};
	st.local.v4.u32 	[%rd3+38160], {%r487, %r487, %r487, %r487};
	st.local.v4.u32 	[%rd3+38176], {%r487, %r487, %r487, %r487};
	st.local.v4.u32 	[%rd3+38192], {%r487, %r487, %r487, %r487};
	st.local.v4.u32 	[%rd3+38208], {%r487, %r487, %r487, %r487};
	st.local.v4.u32 	[%rd3+38224], {%r487, %r487, %r487, %r487};
	st.local.v4.u32 	[%rd3+38240], {%r487, %r487, %r487, %r487};
	st.local.v4.u32 	[%rd3+38256], {%r487, %r487, %r487, %r487};
	st.global.u32 	[%rd4+348], %r17;
	st.local.v2.u32 	[%rd2+344], {%r487, %r487};
	st.local.v4.u32 	[%rd3+38272], {%r487, %r487, %r487, %r487};
	st.local.v4.u32 	[%rd3+38288], {%r487, %r487, %r487, %r487};
	st.local.v4.u32 	[%rd3+38304], {%r487, %r487, %r487, %r487};
	st.local.v4.u32 	[%rd3+38320], {%r487, %r487, %r487, %r487};
	st.local.v4.u32 	[%rd3+38336], {%r487, %r487, %r487, %r487};
	st.local.v4.u32 	[%rd3+38352], {%r487, %r487, %r487, %r487};
	st.local.v4.u32 	[%rd3+38368], {%r487, %r487, %r487, %r487};
	st.local.v4.u32 	[%rd3+38384], {%r487, %r487, %r487, %r487};
	st.local.v4.u32 	[%rd3+38400], {%r487, %r487, %r487, %r487};
	st.local.v4.u32 	[%rd3+38416], {%r487, %r487, %r487, %r487};
	st.local.v4.u32 	[%rd3+38432], {%r487, %r487, %r487, %r487};
	st.local.v4.u32 	[%rd3+38448], {%r487, %r487, %r487, %r487};
	st.local.v4.u32 	[%rd3+38464], {%r487, %r487, %r487, %r487};
	st.local.v4.u32 	[%rd3+38480], {%r487, %r487, %r487, %r487};
	st.local.v4.u32 	[%rd3+38496], {%r487, %r487, %r487, %r487};
	st.local.v4.u32 	[%rd3+38512], {%r487, %r487, %r487, %r487};
	st.local.v4.u32 	[%rd3+38528], {%r487, %r487, %r487, %r487};
	st.local.v4.u32 	[%rd3+38544], {%r487, %r487, %r487, %r487};
	st.local.v4.u32 	[%rd3+38560], {%r487, %r487, %r487, %r487};
	st.local.v4.u32 	[%rd3+38576], {%r487, %r487, %r487, %r487};
	st.local.v4.u32 	[%rd3+38592], {%r487, %r487, %r487, %r487};
	st.local.v4.u32 	[%rd3+38608], {%r487, %r487, %r487, %r487};
	st.local.v4.u32 	[%rd3+38624], {%r487, %r487, %r487, %r487};
	st.local.v4.u32 	[%rd3+38640], {%r487, %r487, %r487, %r487};
	st.local.v4.u32 	[%rd3+38656], {%r487, %r487, %r487, %r487};
	st.local.v4.u32 	[%rd3+38672], {%r487, %r487, %r487, %r487};
	st.local.v4.u32 	[%rd3+38688], {%r487, %r487, %r487, %r487};
	st.local.v4.u32 	[%rd3+38704], {%r487, %r487, %r487, %r487};
	st.global.u32 	[%rd4+352], %r17;
	st.local.v4.u32 	[%rd3+38720], {%r487, %r487, %r487, %r487};
	st.local.v4.u32 	[%rd3+38736], {%r487, %r487, %r487, %r487};
	st.local.v4.u32 	[%rd3+38752], {%r487, %r487, %r487, %r487};
	st.local.v4.u32 	[%rd3+38768], {%r487, %r487, %r487, %r487};
	st.local.v4.u32 	[%rd3+38784], {%r487, %r487, %r487, %r487};
	st.local.v4.u32 	[%rd3+38800], {%r487, %r487, %r487, %r487};
	st.local.v4.u32 	[%rd3+38816], {%r487, %r487, %r487, %r487};
	st.local.v4.u32 	[%rd3+38832], {%r487, %r487, %r487, %r487};
	st.local.v4.u32 	[%rd3+38848], {%r487, %r487, %r487, %r487};
	st.local.v4.u32 	[%rd3+38864], {%r487, %r487, %r487, %r487};
	st.local.v4.u32 	[%rd3+38880], {%r487, %r487, %r487, %r487};
	st.local.v4.u32 	[%rd3+38896], {%r487, %r487, %r487, %r487};
	st.local.v4.u32 	[%rd3+38912], {%r487, %r487, %r487, %r487};
	st.local.v4.u32 	[%rd3+38928], {%r487, %r487, %r487, %r487};
	st.local.v4.u32 	[%rd3+38944], {%r487, %r487, %r487, %r487};
	st.local.v4.u32 	[%rd3+38960], {%r487, %r487, %r487, %r487};
	st.local.v4.u32 	[%rd3+38976], {%r487, %r487, %r487, %r487};
	st.local.v4.u32 	[%rd3+38992], {%r487, %r487, %r487, %r487};
	st.local.v4.u32 	[%rd3+39008], {%r487, %r487, %r487, %r487};
	st.local.v4.u32 	[%rd3+39024], {%r487, %r487, %r487, %r487};
	st.local.v4.u32 	[%rd3+39040], {%r487, %r487, %r487, %r487};
	st.local.v4.u32 	[%rd3+39056], {%r487, %r487, %r487, %r487};
	st.local.v4.u32 	[%rd3+39072], {%r487, %r487, %r487, %r487};
	st.local.v4.u32 	[%rd3+39088], {%r487, %r487, %r487, %r487};
	st.local.v4.u32 	[%rd3+39104], {%r487, %r487, %r487, %r487};
	st.local.v4.u32 	[%rd3+39120], {%r487, %r487, %r487, %r487};
	st.local.v4.u32 	[%rd3+39136], {%r487, %r487, %r487, %r487};
	st.global.u32 	[%rd4+356], %r17;
	st.local.v2.u32 	[%rd2+352], {%r487, %r487};
	st.local.v4.u32 	[%rd3+39152], {%r487, %r487, %r487, %r487};
	st.local.v4.u32 	[%rd3+39168], {%r487, %r487, %r487, %r487};
	st.local.v4.u32 	[%rd3+39184], {%r487, %r487, %r487, %r487};
	st.local.v4.u32 	[%rd3+39200], {%r487, %r487, %r487, %r487};
	st.local.v4.u32 	[%rd3+39216], {%r487, %r487, %r487, %r487};
	st.local.v4.u32 	[%rd3+39232], {%r487, %r487, %r487, %r487};
	st.local.v4.u32 	[%rd3+39248], {%r487, %r487, %r487, %r487};
	st.local.v4.u32 	[%rd3+39264], {%r487, %r487, %r487, %r487};
	st.local.v4.u32 	[%rd3+39280], {%r487, %r487, %r487, %r487};
	st.local.v4.u32 	[%rd3+39296], {%r487, %r487, %r487, %r487};
	st.local.v4.u32 	[%rd3+39312], {%r487, %r487, %r487, %r487};
	st.local.v4.u32 	[%rd3+39328], {%r487, %r487, %r487, %r487};
	st.local.v4.u32 	[%rd3+39344], {%r487, %r487, %r487, %r487};
	st.local.v4.u32 	[%rd3+39360], {%r487, %r487, %r487, %r487};
	st.local.v4.u32 	[%rd3+39376], {%r487, %r487, %r487, %r487};
	st.local.v4.u32 	[%rd3+39392], {%r487, %r487, %r487, %r487};
	st.local.v4.u32 	[%rd3+39408], {%r487, %r487, %r487, %r487};
	st.local.v4.u32 	[%rd3+39424], {%r487, %r487, %r487, %r487};
	st.local.v4.u32 	[%rd3+39440], {%r487, %r487, %r487, %r487};
	st.local.v4.u32 	[%rd3+39456], {%r487, %r487, %r487, %r487};
	st.local.v4.u32 	[%rd3+39472], {%r487, %r487, %r487, %r487};
	st.local.v4.u32 	[%rd3+39488], {%r487, %r487, %r487, %r487};
	st.local.v4.u32 	[%rd3+39504], {%r487, %r487, %r487, %r487};
	st.local.v4.u32 	[%rd3+39520], {%r487, %r487, %r487, %r487};
	st.local.v4.u32 	[%rd3+39536], {%r487, %r487, %r487, %r487};
	st.local.v4.u32 	[%rd3+39552], {%r487, %r487, %r487, %r487};
	st.local.v4.u32 	[%rd3+39568], {%r487, %r487, %r487, %r487};
	st.local.v4.u32 	[%rd3+39584], {%r487, %r487, %r487, %r487};
	st.global.u32 	[%rd4+360], %r17;
	st.local.v4.u32 	[%rd3+39600], {%r487, %r487, %r487, %r487};
	st.local.v4.u32 	[%rd3+39616], {%r487, %r487, %r487, %r487};
	st.local.v4.u32 	[%rd3+39632], {%r487, %r487, %r487, %r487};
	st.local.v4.u32 	[%rd3+39648], {%r487, %r487, %r487, %r487};
	st.local.v4.u32 	[%rd3+39664], {%r487, %r487, %r487, %r487};
	st.local.v4.u32 	[%rd3+39680], {%r487, %r487, %r487, %r487};
	st.local.v4.u32 	[%rd3+39696], {%r487, %r487, %r487, %r487};
	st.local.v4.u32 	[%rd3+39712], {%r487, %r487, %r487, %r487};
	st.local.v4.u32 	[%rd3+39728], {%r487, %r487, %r487, %r487};
	st.local.v4.u32 	[%rd3+39744], {%r487, %r487, %r487, %r487};
	st.local.v4.u32 	[%rd3+39760], {%r487, %r487, %r487, %r487};
	st.local.v4.u32 	[%rd3+39776], {%r487, %r487, %r487, %r487};
	st.local.v4.u32 	[%rd3+39792], {%r487, %r487, %r487, %r487};
	st.local.v4.u32 	[%rd3+39808], {%r487, %r487, %r487, %r487};
	st.local.v4.u32 	[%rd3+39824], {%r487, %r487, %r487, %r487};
	st.local.v4.u32 	[%rd3+39840], {%r487, %r487, %r487, %r487};
	st.local.v4.u32 	[%rd3+39856], {%r487, %r487, %r487, %r487};
	st.local.v4.u32 	[%rd3+39872], {%r487, %r487, %r487, %r487};
	st.local.v4.u32 	[%rd3+39888], {%r487, %r487, %r487, %r487};
	st.local.v4.u32 	[%rd3+39904], {%r487, %r487, %r487, %r487};
	st.local.v4.u32 	[%rd3+39920], {%r487, %r487, %r487, %r487};
	st.local.v4.u32 	[%rd3+39936], {%r487, %r487, %r487, %r487};
	st.local.v4.u32 	[%rd3+39952], {%r487, %r487, %r487, %r487};
	st.local.v4.u32 	[%rd3+39968], {%r487, %r487, %r487, %r487};
	st.local.v4.u32 	[%rd3+39984], {%r487, %r487, %r487, %r487};
	st.local.v4.u32 	[%rd3+40000], {%r487, %r487, %r487, %r487};
	st.local.v4.u32 	[%rd3+40016], {%r487, %r487, %r487, %r487};
	st.global.u32 	[%rd4+364], %r17;
	st.local.v2.u32 	[%rd2+360], {%r487, %r487};
	st.local.v4.u32 	[%rd3+40032], {%r487, %r487, %r487, %r487};
	st.local.v4.u32 	[%rd3+40048], {%r487, %r487, %r487, %r487};
	st.local.v4.u32 	[%rd3+40064], {%r487, %r487, %r487, %r487};
	st.local.v4.u32 	[%rd3+40080], {%r487, %r487, %r487, %r487};
	st.local.v4.u32 	[%rd3+40096], {%r487, %r487, %r487, %r487};
	st.local.v4.u32 	[%rd3+40112], {%r487, %r487, %r487, %r487};
	st.local.v4.u32 	[%rd3+40128], {%r487, %r487, %r487, %r487};
	st.local.v4.u32 	[%rd3+40144], {%r487, %r487, %r487, %r487};
	st.local.v4.u32 	[%rd3+40160], {%r487, %r487, %r487, %r487};
	st.local.v4.u32 	[%rd3+40176], {%r487, %r487, %r487, %r487};
	st.local.v4.u32 	[%rd3+40192], {%r487, %r487, %r487, %r487};
	st.local.v4.u32 	[%rd3+40208], {%r487, %r487, %r487, %r487};
	st.local.v4.u32 	[%rd3+40224], {%r487, %r487, %r487, %r487};
	st.local.v4.u32 	[%rd3+40240], {%r487, %r487, %r487, %r487};
	st.local.v4.u32 	[%rd3+40256], {%r487, %r487, %r487, %r487};
	st.local.v4.u32 	[%rd3+40272], {%r487, %r487, %r487, %r487};
	st.local.v4.u32 	[%rd3+40288], {%r487, %r487, %r487, %r487};
	st.local.v4.u32 	[%rd3+40304], {%r487, %r487, %r487, %r487};
	st.local.v4.u32 	[%rd3+40320], {%r487, %r487, %r487, %r487};
	st.local.v4.u32 	[%rd3+40336], {%r487, %r487, %r487, %r487};
	st.local.v4.u32 	[%rd3+40352], {%r487, %r487, %r487, %r487};
	st.local.v4.u32 	[%rd3+40368], {%r487, %r487, %r487, %r487};
	st.local.v4.u32 	[%rd3+40384], {%r487, %r487, %r487, %r487};
	st.local.v4.u32 	[%rd3+40400], {%r487, %r487, %r487, %r487};
	st.local.v4.u32 	[%rd3+40416], {%r487, %r487, %r487, %r487};
	st.local.v4.u32 	[%rd3+40432], {%r487, %r487, %r487, %r487};
	st.local.v4.u32 	[%rd3+40448], {%r487, %r487, %r487, %r487};
	st.local.v4.u32 	[%rd3+40464], {%r487, %r487, %r487, %r487};
	st.global.u32 	[%rd4+368], %r17;
	st.local.v4.u32 	[%rd3+40480], {%r487, %r487, %r487, %r487};
	st.local.v4.u32 	[%rd3+40496], {%r487, %r487, %r487, %r487};
	st.local.v4.u32 	[%rd3+40512], {%r487, %r487, %r487, %r487};
	st.local.v4.u32 	[%rd3+40528], {%r487, %r487, %r487, %r487};
	st.local.v4.u32 	[%rd3+40544], {%r487, %r487, %r487, %r487};
	st.local.v4.u32 	[%rd3+40560], {%r487, %r487, %r487, %r487};
	st.local.v4.u32 	[%rd3+40576], {%r487, %r487, %r487, %r487};
	st.local.v4.u32 	[%rd3+40592], {%r487, %r487, %r487, %r487};
	st.local.v4.u32 	[%rd3+40608], {%r487, %r487, %r487, %r487};
	st.local.v4.u32 	[%rd3+40624], {%r487, %r487, %r487, %r487};
	st.local.v4.u32 	[%rd3+40640], {%r487, %r487, %r487, %r487};
	st.local.v4.u32 	[%rd3+40656], {%r487, %r487, %r487, %r487};
	st.local.v4.u32 	[%rd3+40672], {%r487, %r487, %r487, %r487};
	st.local.v4.u32 	[%rd3+40688], {%r487, %r487, %r487, %r487};
	st.local.v4.u32 	[%rd3+40704], {%r487, %r487, %r487, %r487};
	st.local.v4.u32 	[%rd3+40720], {%r487, %r487, %r487, %r487};
	st.local.v4.u32 	[%rd3+40736], {%r487, %r487, %r487, %r487};
	st.local.v4.u32 	[%rd3+40752], {%r487, %r487, %r487, %r487};
	st.local.v4.u32 	[%rd3+40768], {%r487, %r487, %r487, %r487};
	st.local.v4.u32 	[%rd3+40784], {%r487, %r487, %r487, %r487};
	st.local.v4.u32 	[%rd3+40800], {%r487, %r487, %r487, %r487};
	st.local.v4.u32 	[%rd3+40816], {%r487, %r487, %r487, %r487};
	st.local.v4.u32 	[%rd3+40832], {%r487, %r487, %r487, %r487};
	st.local.v4.u32 	[%rd3+40848], {%r487, %r487, %r487, %r487};
	st.local.v4.u32 	[%rd3+40864], {%r487, %r487, %r487, %r487};
	st.local.v4.u32 	[%rd3+40880], {%r487, %r487, %r487, %r487};
	st.local.v4.u32 	[%rd3+40896], {%r487, %r487, %r487, %r487};
	st.global.u32 	[%rd4+372], %r17;
	st.local.v2.u32 	[%rd2+368], {%r487, %r487};
	st.local.v4.u32 	[%rd3+40912], {%r487, %r487, %r487, %r487};
	st.local.v4.u32 	[%rd3+40928], {%r487, %r487, %r487, %r487};
	st.local.v4.u32 	[%rd3+40944], {%r487, %r487, %r487, %r487};
	st.local.v4.u32 	[%rd3+40960], {%r487, %r487, %r487, %r487};
	st.local.v4.u32 	[%rd3+40976], {%r487, %r487, %r487, %r487};
	st.local.v4.u32 	[%rd3+40992], {%r487, %r487, %r487, %r487};
	st.local.v4.u32 	[%rd3+41008], {%r487, %r487, %r487, %r487};
	st.local.v4.u32 	[%rd3+41024], {%r487, %r487, %r487, %r487};
	st.local.v4.u32 	[%rd3+41040], {%r487, %r487, %r487, %r487};
	st.local.v4.u32 	[%rd3+41056], {%r487, %r487, %r487, %r487};
	st.local.v4.u32 	[%rd3+41072], {%r487, %r487, %r487, %r487};
	st.local.v4.u32 	[%rd3+41088], {%r487, %r487, %r487, %r487};
	st.local.v4.u32 	[%rd3+41104], {%r487, %r487, %r487, %r487};
	st.local.v4.u32 	[%rd3+41120], {%r487, %r487, %r487, %r487};
	st.local.v4.u32 	[%rd3+41136], {%r487, %r487, %r487, %r487};
	st.local.v4.u32 	[%rd3+41152], {%r487, %r487, %r487, %r487};
	st.local.v4.u32 	[%rd3+41168], {%r487, %r487, %r487, %r487};
	st.local.v4.u32 	[%rd3+41184], {%r487, %r487, %r487, %r487};
	st.local.v4.u32 	[%rd3+41200], {%r487, %r487, %r487, %r487};
	st.local.v4.u32 	[%rd3+41216], {%r487, %r487, %r487, %r487};
	st.local.v4.u32 	[%rd3+41232], {%r487, %r487, %r487, %r487};
	st.local.v4.u32 	[%rd3+41248], {%r487, %r487, %r487, %r487};
	st.local.v4.u32 	[%rd3+41264], {%r487, %r487, %r487, %r487};
	st.local.v4.u32 	[%rd3+41280], {%r487, %r487, %r487, %r487};
	st.local.v4.u32 	[%rd3+41296], {%r487, %r487, %r487, %r487};
	st.local.v4.u32 	[%rd3+41312], {%r487, %r487, %r487, %r487};
	st.local.v4.u32 	[%rd3+41328], {%r487, %r487, %r487, %r487};
	st.local.v4.u32 	[%rd3+41344], {%r487, %r487, %r487, %r487};
	st.global.u32 	[%rd4+376], %r17;
	st.local.v4.u32 	[%rd3+41360], {%r487, %r487, %r487, %r487};
	st.local.v4.u32 	[%rd3+41376], {%r487, %r487, %r487, %r487};
	st.local.v4.u32 	[%rd3+41392], {%r487, %r487, %r487, %r487};
	st.local.v4.u32 	[%rd3+41408], {%r487, %r487, %r487, %r487};
	st.local.v4.u32 	[%rd3+41424], {%r487, %r487, %r487, %r487};
	st.local.v4.u32 	[%rd3+41440], {%r487, %r487, %r487, %r487};
	st.local.v4.u32 	[%rd3+41456], {%r487, %r487, %r487, %r487};
	st.local.v4.u32 	[%rd3+41472], {%r487, %r487, %r487, %r487};
	st.local.v4.u32 	[%rd3+41488], {%r487, %r487, %r487, %r487};
	st.local.v4.u32 	[%rd3+41504], {%r487, %r487, %r487, %r487};
	st.local.v4.u32 	[%rd3+41520], {%r487, %r487, %r487, %r487};
	st.local.v4.u32 	[%rd3+41536], {%r487, %r487, %r487, %r487};
	st.local.v4.u32 	[%rd3+41552], {%r487, %r487, %r487, %r487};
	st.local.v4.u32 	[%rd3+41568], {%r487, %r487, %r487, %r487};
	st.local.v4.u32 	[%rd3+41584], {%r487, %r487, %r487, %r487};
	st.local.v4.u32 	[%rd3+41600], {%r487, %r487, %r487, %r487};
	st.local.v4.u32 	[%rd3+41616], {%r487, %r487, %r487, %r487};
	st.local.v4.u32 	[%rd3+41632], {%r487, %r487, %r487, %r487};
	st.local.v4.u32 	[%rd3+41648], {%r487, %r487, %r487, %r487};
	st.local.v4.u32 	[%rd3+41664], {%r487, %r487, %r487, %r487};
	st.local.v4.u32 	[%rd3+41680], {%r487, %r487, %r487, %r487};
	st.local.v4.u32 	[%rd3+41696], {%r487, %r487, %r487, %r487};
	st.local.v4.u32 	[%rd3+41712], {%r487, %r487, %r487, %r487};
	st.local.v4.u32 	[%rd3+41728], {%r487, %r487, %r487, %r487};
	st.local.v4.u32 	[%rd3+41744], {%r487, %r487, %r487, %r487};
	st.local.v4.u32 	[%rd3+41760], {%r487, %r487, %r487, %r487};
	st.local.v4.u32 	[%rd3+41776], {%r487, %r487, %r487, %r487};
	st.global.u32 	[%rd4+380], %r17;
	st.local.v2.u32 	[%rd2+376], {%r487, %r487};
	st.local.v4.u32 	[%rd3+41792], {%r487, %r487, %r487, %r487};
	st.local.v4.u32 	[%rd3+41808], {%r487, %r487, %r487, %r487};
	st.local.v4.u32 	[%rd3+41824], {%r487, %r487, %r487, %r487};
	st.local.v4.u32 	[%rd3+41840], {%r487, %r487, %r487, %r487};
	st.local.v4.u32 	[%rd3+41856], {%r487, %r487, %r487, %r487};
	st.local.v4.u32 	[%rd3+41872], {%r487, %r487, %r487, %r487};
	st.local.v4.u32 	[%rd3+41888], {%r487, %r487, %r487, %r487};
	st.local.v4.u32 	[%rd3+41904], {%r487, %r487, %r487, %r487};
	st.local.v4.u32 	[%rd3+41920], {%r487, %r487, %r487, %r487};
	st.local.v4.u32 	[%rd3+41936], {%r487, %r487, %r487, %r487};
	st.local.v4.u32 	[%rd3+41952], {%r487, %r487, %r487, %r487};
	st.local.v4.u32 	[%rd3+41968], {%r487, %r487, %r487, %r487};
	st.local.v4.u32 	[%rd3+41984], {%r487, %r487, %r487, %r487};
	st.local.v4.u32 	[%rd3+42000], {%r487, %r487, %r487, %r487};
	st.local.v4.u32 	[%rd3+42016], {%r487, %r487, %r487, %r487};
	st.local.v4.u32 	[%rd3+42032], {%r487, %r487, %r487, %r487};
	st.local.v4.u32 	[%rd3+42048], {%r487, %r487, %r487, %r487};
	st.local.v4.u32 	[%rd3+42064], {%r487, %r487, %r487, %r487};
	st.local.v4.u32 	[%rd3+42080], {%r487, %r487, %r487, %r487};
	st.local.v4.u32 	[%rd3+42096], {%r487, %r487, %r487, %r487};
	st.local.v4.u32 	[%rd3+42112], {%r487, %r487, %r487, %r487};
	st.local.v4.u32 	[%rd3+42128], {%r487, %r487, %r487, %r487};
	st.local.v4.u32 	[%rd3+42144], {%r487, %r487, %r487, %r487};
	st.local.v4.u32 	[%rd3+42160], {%r487, %r487, %r487, %r487};
	st.local.v4.u32 	[%rd3+42176], {%r487, %r487, %r487, %r487};
	st.local.v4.u32 	[%rd3+42192], {%r487, %r487, %r487, %r487};
	st.local.v4.u32 	[%rd3+42208], {%r487, %r487, %r487, %r487};
	st.local.v4.u32 	[%rd3+42224], {%r487, %r487, %r487, %r487};
	st.global.u32 	[%rd4+384], %r17;
	st.local.v4.u32 	[%rd3+42240], {%r487, %r487, %r487, %r487};
	st.local.v4.u32 	[%rd3+42256], {%r487, %r487, %r487, %r487};
	st.local.v4.u32 	[%rd3+42272], {%r487, %r487, %r487, %r487};
	st.local.v4.u32 	[%rd3+42288], {%r487, %r487, %r487, %r487};
	st.local.v4.u32 	[%rd3+42304], {%r487, %r487, %r487, %r487};
	st.local.v4.u32 	[%rd3+42320], {%r487, %r487, %r487, %r487};
	st.local.v4.u32 	[%rd3+42336], {%r487, %r487, %r487, %r487};
	st.local.v4.u32 	[%rd3+42352], {%r487, %r487, %r487, %r487};
	st.local.v4.u32 	[%rd3+42368], {%r487, %r487, %r487, %r487};
	st.local.v4.u32 	[%rd3+42384], {%r487, %r487, %r487, %r487};
	st.local.v4.u32 	[%rd3+42400], {%r487, %r487, %r487, %r487};
	st.local.v4.u32 	[%rd3+42416], {%r487, %r487, %r487, %r487};
	st.local.v4.u32 	[%rd3+42432], {%r487, %r487, %r487, %r487};
	st.local.v4.u32 	[%rd3+42448], {%r487, %r487, %r487, %r487};
	st.local.v4.u32 	[%rd3+42464], {%r487, %r487, %r487, %r487};
	st.local.v4.u32 	[%rd3+42480], {%r487, %r487, %r487, %r487};
	st.local.v4.u32 	[%rd3+42496], {%r487, %r487, %r487, %r487};
	st.local.v4.u32 	[%rd3+42512], {%r487, %r487, %r487, %r487};
	st.local.v4.u32 	[%rd3+42528], {%r487, %r487, %r487, %r487};
	st.local.v4.u32 	[%rd3+42544], {%r487, %r487, %r487, %r487};
	st.local.v4.u32 	[%rd3+42560], {%r487, %r487, %r487, %r487};
	st.local.v4.u32 	[%rd3+42576], {%r487, %r487, %r487, %r487};
	st.local.v4.u32 	[%rd3+42592], {%r487, %r487, %r487, %r487};
	st.local.v4.u32 	[%rd3+42608], {%r487, %r487, %r487, %r487};
	st.local.v4.u32 	[%rd3+42624], {%r487, %r487, %r487, %r487};
	st.local.v4.u32 	[%rd3+42640], {%r487, %r487, %r487, %r487};
	st.local.v4.u32 	[%rd3+42656], {%r487, %r487, %r487, %r487};
	st.global.u32 	[%rd4+388], %r17;
	st.local.v2.u32 	[%rd2+384], {%r487, %r487};
	st.local.v4.u32 	[%rd3+42672], {%r487, %r487, %r487, %r487};
	st.local.v4.u32 	[%rd3+42688], {%r487, %r487, %r487, %r487};
	st.local.v4.u32 	[%rd3+42704], {%r487, %r487, %r487, %r487};
	st.local.v4.u32 	[%rd3+42720], {%r487, %r487, %r487, %r487};
	st.local.v4.u32 	[%rd3+42736], {%r487, %r487, %r487, %r487};
	st.local.v4.u32 	[%rd3+42752], {%r487, %r487, %r487, %r487};
	st.local.v4.u32 	[%rd3+42768], {%r487, %r487, %r487, %r487};
	st.local.v4.u32 	[%rd3+42784], {%r487, %r487, %r487, %r487};
	st.local.v4.u32 	[%rd3+42800], {%r487, %r487, %r487, %r487};
	st.local.v4.u32 	[%rd3+42816], {%r487, %r487, %r487, %r487};
	st.local.v4.u32 	[%rd3+42832], {%r487, %r487, %r487, %r487};
	st.local.v4.u32 	[%rd3+42848], {%r487, %r487, %r487, %r487};
	st.local.v4.u32 	[%rd3+42864], {%r487, %r487, %r487, %r487};
	st.local.v4.u32 	[%rd3+42880], {%r487, %r487, %r487, %r487};
	st.local.v4.u32 	[%rd3+42896], {%r487, %r487, %r487, %r487};
	st.local.v4.u32 	[%rd3+42912], {%r487, %r487, %r487, %r487};
	st.local.v4.u32 	[%rd3+42928], {%r487, %r487, %r487, %r487};
	st.local.v4.u32 	[%rd3+42944], {%r487, %r487, %r487, %r487};
	st.local.v4.u32 	[%rd3+42960], {%r487, %r487, %r487, %r487};
	st.local.v4.u32 	[%rd3+42976], {%r487, %r487, %r487, %r487};
	st.local.v4.u32 	[%rd3+42992], {%r487, %r487, %r487, %r487};
	st.local.v4.u32 	[%rd3+43008], {%r487, %r487, %r487, %r487};
	st.local.v4.u32 	[%rd3+43024], {%r487, %r487, %r487, %r487};
	st.local.v4.u32 	[%rd3+43040], {%r487, %r487, %r487, %r487};
	st.local.v4.u32 	[%rd3+43056], {%r487, %r487, %r487, %r487};
	st.local.v4.u32 	[%rd3+43072], {%r487, %r487, %r487, %r487};
	st.local.v4.u32 	[%rd3+43088], {%r487, %r487, %r487, %r487};
	st.local.v4.u32 	[%rd3+43104], {%r487, %r487, %r487, %r487};
	st.global.u32 	[%rd4+392], %r17;
	st.local.v4.u32 	[%rd3+43120], {%r487, %r487, %r487, %r487};
	st.local.v4.u32 	[%rd3+43136], {%r487, %r487, %r487, %r487};
	st.local.v4.u32 	[%rd3+43152], {%r487, %r487, %r487, %r487};
	st.local.v4.u32 	[%rd3+43168], {%r487, %r487, %r487, %r487};
	st.local.v4.u32 	[%rd3+43184], {%r487, %r487, %r487, %r487};
	st.local.v4.u32 	[%rd3+43200], {%r487, %r487, %r487, %r487};
	st.local.v4.u32 	[%rd3+43216], {%r487, %r487, %r487, %r487};
	st.local.v4.u32 	[%rd3+43232], {%r487, %r487, %r487, %r487};
	st.local.v4.u32 	[%rd3+43248], {%r487, %r487, %r487, %r487};
	st.local.v4.u32 	[%rd3+43264], {%r487, %r487, %r487, %r487};
	st.local.v4.u32 	[%rd3+43280], {%r487, %r487, %r487, %r487};
	st.local.v4.u32 	[%rd3+43296], {%r487, %r487, %r487, %r487};
	st.local.v4.u32 	[%rd3+43312], {%r487, %r487, %r487, %r487};
	st.local.v4.u32 	[%rd3+43328], {%r487, %r487, %r487, %r487};
	st.local.v4.u32 	[%rd3+43344], {%r487, %r487, %r487, %r487};
	st.local.v4.u32 	[%rd3+43360], {%r487, %r487, %r487, %r487};
	st.local.v4.u32 	[%rd3+43376], {%r487, %r487, %r487, %r487};
	st.local.v4.u32 	[%rd3+43392], {%r487, %r487, %r487, %r487};
	st.local.v4.u32 	[%rd3+43408], {%r487, %r487, %r487, %r487};
	st.local.v4.u32 	[%rd3+43424], {%r487, %r487, %r487, %r487};
	st.local.v4.u32 	[%rd3+43440], {%r487, %r487, %r487, %r487};
	st.local.v4.u32 	[%rd3+43456], {%r487, %r487, %r487, %r487};
	st.local.v4.u32 	[%rd3+43472], {%r487, %r487, %r487, %r487};
	st.local.v4.u32 	[%rd3+43488], {%r487, %r487, %r487, %r487};
	st.local.v4.u32 	[%rd3+43504], {%r487, %r487, %r487, %r487};
	st.local.v4.u32 	[%rd3+43520], {%r487, %r487, %r487, %r487};
	st.local.v4.u32 	[%rd3+43536], {%r487, %r487, %r487, %r487};
	st.global.u32 	[%rd4+396], %r17;
	st.local.v2.u32 	[%rd2+392], {%r487, %r487};
	st.local.v4.u32 	[%rd3+43552], {%r487, %r487, %r487, %r487};
	st.local.v4.u32 	[%rd3+43568], {%r487, %r487, %r487, %r487};
	st.local.v4.u32 	[%rd3+43584], {%r487, %r487, %r487, %r487};
	st.local.v4.u32 	[%rd3+43600], {%r487, %r487, %r487, %r487};
	st.local.v4.u32 	[%rd3+43616], {%r487, %r487, %r487, %r487};
	st.local.v4.u32 	[%rd3+43632], {%r487, %r487, %r487, %r487};
	st.local.v4.u32 	[%rd3+43648], {%r487, %r487, %r487, %r487};
	st.local.v4.u32 	[%rd3+43664], {%r487, %r487, %r487, %r487};
	st.local.v4.u32 	[%rd3+43680], {%r487, %r487, %r487, %r487};
	st.local.v4.u32 	[%rd3+43696], {%r487, %r487, %r487, %r487};
	st.local.v4.u32 	[%rd3+43712], {%r487, %r487, %r487, %r487};
	st.local.v4.u32 	[%rd3+43728], {%r487, %r487, %r487, %r487};
	st.local.v4.u32 	[%rd3+43744], {%r487, %r487, %r487, %r487};
	st.local.v4.u32 	[%rd3+43760], {%r487, %r487, %r487, %r487};
	st.local.v4.u32 	[%rd3+43776], {%r487, %r487, %r487, %r487};
	st.local.v4.u32 	[%rd3+43792], {%r487, %r487, %r487, %r487};
	st.local.v4.u32 	[%rd3+43808], {%r487, %r487, %r487, %r487};
	st.local.v4.u32 	[%rd3+43824], {%r487, %r487, %r487, %r487};
	st.local.v4.u32 	[%rd3+43840], {%r487, %r487, %r487, %r487};
	st.local.v4.u32 	[%rd3+43856], {%r487, %r487, %r487, %r487};
	st.local.v4.u32 	[%rd3+43872], {%r487, %r487, %r487, %r487};
	st.local.v4.u32 	[%rd3+43888], {%r487, %r487, %r487, %r487};
	st.local.v4.u32 	[%rd3+43904], {%r487, %r487, %r487, %r487};
	st.local.v4.u32 	[%rd3+43920], {%r487, %r487, %r487, %r487};
	st.local.v4.u32 	[%rd3+43936], {%r487, %r487, %r487, %r487};
	st.local.v4.u32 	[%rd3+43952], {%r487, %r487, %r487, %r487};
	st.local.v4.u32 	[%rd3+43968], {%r487, %r487, %r487, %r487};
	st.local.v4.u32 	[%rd3+43984], {%r487, %r487, %r487, %r487};
	st.global.u32 	[%rd4+400], %r17;
	st.local.v4.u32 	[%rd3+44000], {%r487, %r487, %r487, %r487};
	st.local.v4.u32 	[%rd3+44016], {%r487, %r487, %r487, %r487};
	st.local.v4.u32 	[%rd3+44032], {%r487, %r487, %r487, %r487};
	st.local.v4.u32 	[%rd3+44048], {%r487, %r487, %r487, %r487};
	st.local.v4.u32 	[%rd3+44064], {%r487, %r487, %r487, %r487};
	st.local.v4.u32 	[%rd3+44080], {%r487, %r487, %r487, %r487};
	st.local.v4.u32 	[%rd3+44096], {%r487, %r487, %r487, %r487};
	st.local.v4.u32 	[%rd3+44112], {%r487, %r487, %r487, %r487};
	st.local.v4.u32 	[%rd3+44128], {%r487, %r487, %r487, %r487};
	st.local.v4.u32 	[%rd3+44144], {%r487, %r487, %r487, %r487};
	st.local.v4.u32 	[%rd3+44160], {%r487, %r487, %r487, %r487};
	st.local.v4.u32 	[%rd3+44176], {%r487, %r487, %r487, %r487};
	st.local.v4.u32 	[%rd3+44192], {%r487, %r487, %r487, %r487};
	st.local.v4.u32 	[%rd3+44208], {%r487, %r487, %r487, %r487};
	st.local.v4.u32 	[%rd3+44224], {%r487, %r487, %r487, %r487};
	st.local.v4.u32 	[%rd3+44240], {%r487, %r487, %r487, %r487};
	st.local.v4.u32 	[%rd3+44256], {%r487, %r487, %r487, %r487};
	st.local.v4.u32 	[%rd3+44272], {%r487, %r487, %r487, %r487};
	st.local.v4.u32 	[%rd3+44288], {%r487, %r487, %r487, %r487};
	st.local.v4.u32 	[%rd3+44304], {%r487, %r487, %r487, %r487};
	st.local.v4.u32 	[%rd3+44320], {%r487, %r487, %r487, %r487};
	st.local.v4.u32 	[%rd3+44336], {%r487, %r487, %r487, %r487};
	st.local.v4.u32 	[%rd3+44352], {%r487, %r487, %r487, %r487};
	st.local.v4.u32 	[%rd3+44368], {%r487, %r487, %r487, %r487};
	st.local.v4.u32 	[%rd3+44384], {%r487, %r487, %r487, %r487};
	st.local.v4.u32 	[%rd3+44400], {%r487, %r487, %r487, %r487};
	st.local.v4.u32 	[%rd3+44416], {%r487, %r487, %r487, %r487};
	st.global.u32 	[%rd4+404], %r17;
	st.local.v2.u32 	[%rd2+400], {%r487, %r487};
	st.local.v4.u32 	[%rd3+44432], {%r487, %r487, %r487, %r487};
	st.local.v4.u32 	[%rd3+44448], {%r487, %r487, %r487, %r487};
	st.local.v4.u32 	[%rd3+44464], {%r487, %r487, %r487, %r487};
	st.local.v4.u32 	[%rd3+44480], {%r487, %r487, %r487, %r487};
	st.local.v4.u32 	[%rd3+44496], {%r487, %r487, %r487, %r487};
	st.local.v4.u32 	[%rd3+44512], {%r487, %r487, %r487, %r487};
	st.local.v4.u32 	[%rd3+44528], {%r487, %r487, %r487, %r487};
	st.local.v4.u32 	[%rd3+44544], {%r487, %r487, %r487, %r487};
	st.local.v4.u32 	[%rd3+44560], {%r487, %r487, %r487, %r487};
	st.local.v4.u32 	[%rd3+44576], {%r487, %r487, %r487, %r487};
	st.local.v4.u32 	[%rd3+44592], {%r487, %r487, %r487, %r487};
	st.local.v4.u32 	[%rd3+44608], {%r487, %r487, %r487, %r487};
	st.local.v4.u32 	[%rd3+44624], {%r487, %r487, %r487, %r487};
	st.local.v4.u32 	[%rd3+44640], {%r487, %r487, %r487, %r487};
	st.local.v4.u32 	[%rd3+44656], {%r487, %r487, %r487, %r487};
	st.local.v4.u32 	[%rd3+44672], {%r487, %r487, %r487, %r487};
	st.local.v4.u32 	[%rd3+44688], {%r487, %r487, %r487, %r487};
	st.local.v4.u32 	[%rd3+44704], {%r487, %r487, %r487, %r487};
	st.local.v4.u32 	[%rd3+44720], {%r487, %r487, %r487, %r487};
	st.local.v4.u32 	[%rd3+44736], {%r487, %r487, %r487, %r487};
	st.local.v4.u32 	[%rd3+44752], {%r487, %r487, %r487, %r487};
	st.local.v4.u32 	[%rd3+44768], {%r487, %r487, %r487, %r487};
	st.local.v4.u32 	[%rd3+44784], {%r487, %r487, %r487, %r487};
	st.local.v4.u32 	[%rd3+44800], {%r487, %r487, %r487, %r487};
	st.local.v4.u32 	[%rd3+44816], {%r487, %r487, %r487, %r487};
	st.local.v4.u32 	[%rd3+44832], {%r487, %r487, %r487, %r487};
	st.local.v4.u32 	[%rd3+44848], {%r487, %r487, %r487, %r487};
	st.local.v4.u32 	[%rd3+44864], {%r487, %r487, %r487, %r487};
	st.global.u32 	[%rd4+408], %r17;
	st.local.v4.u32 	[%rd3+44880], {%r487, %r487, %r487, %r487};
	st.local.v4.u32 	[%rd3+44896], {%r487, %r487, %r487, %r487};
	st.local.v4.u32 	[%rd3+44912], {%r487, %r487, %r487, %r487};
	st.local.v4.u32 	[%rd3+44928], {%r487, %r487, %r487, %r487};
	st.local.v4.u32 	[%rd3+44944], {%r487, %r487, %r487, %r487};
	st.local.v4.u32 	[%rd3+44960], {%r487, %r487, %r487, %r487};
	st.local.v4.u32 	[%rd3+44976], {%r487, %r487, %r487, %r487};
	st.local.v4.u32 	[%rd3+44992], {%r487, %r487, %r487, %r487};
	st.local.v4.u32 	[%rd3+45008], {%r487, %r487, %r487, %r487};
	st.local.v4.u32 	[%rd3+45024], {%r487, %r487, %r487, %r487};
	st.local.v4.u32 	[%rd3+45040], {%r487, %r487, %r487, %r487};
	st.local.v4.u32 	[%rd3+45056], {%r487, %r487, %r487, %r487};
	st.local.v4.u32 	[%rd3+45072], {%r487, %r487, %r487, %r487};
	st.local.v4.u32 	[%rd3+45088], {%r487, %r487, %r487, %r487};
	st.local.v4.u32 	[%rd3+45104], {%r487, %r487, %r487, %r487};
	st.local.v4.u32 	[%rd3+45120], {%r487, %r487, %r487, %r487};
	st.local.v4.u32 	[%rd3+45136], {%r487, %r487, %r487, %r487};
	st.local.v4.u32 	[%rd3+45152], {%r487, %r487, %r487, %r487};
	st.local.v4.u32 	[%rd3+45168], {%r487, %r487, %r487, %r487};
	st.local.v4.u32 	[%rd3+45184], {%r487, %r487, %r487, %r487};
	st.local.v4.u32 	[%rd3+45200], {%r487, %r487, %r487, %r487};
	st.local.v4.u32 	[%rd3+45216], {%r487, %r487, %r487, %r487};
	st.local.v4.u32 	[%rd3+45232], {%r487, %r487, %r487, %r487};
	st.local.v4.u32 	[%rd3+45248], {%r487, %r487, %r487, %r487};
	st.local.v4.u32 	[%rd3+45264], {%r487, %r487, %r487, %r487};
	st.local.v4.u32 	[%rd3+45280], {%r487, %r487, %r487, %r487};
	st.local.v4.u32 	[%rd3+45296], {%r487, %r487, %r487, %r487};
	st.global.u32 	[%rd4+412], %r17;
	st.local.v2.u32 	[%rd2+408], {%r487, %r487};
	st.local.v4.u32 	[%rd3+45312], {%r487, %r487, %r487, %r487};
	st.local.v4.u32 	[%rd3+45328], {%r487, %r487, %r487, %r487};
	st.local.v4.u32 	[%rd3+45344], {%r487, %r487, %r487, %r487};
	st.local.v4.u32 	[%rd3+45360], {%r487, %r487, %r487, %r487};
	st.local.v4.u32 	[%rd3+45376], {%r487, %r487, %r487, %r487};
	st.local.v4.u32 	[%rd3+45392], {%r487, %r487, %r487, %r487};
	st.local.v4.u32 	[%rd3+45408], {%r487, %r487, %r487, %r487};
	st.local.v4.u32 	[%rd3+45424], {%r487, %r487, %r487, %r487};
	st.local.v4.u32 	[%rd3+45440], {%r487, %r487, %r487, %r487};
	st.local.v4.u32 	[%rd3+45456], {%r487, %r487, %r487, %r487};
	st.local.v4.u32 	[%rd3+45472], {%r487, %r487, %r487, %r487};
	st.local.v4.u32 	[%rd3+45488], {%r487, %r487, %r487, %r487};
	st.local.v4.u32 	[%rd3+45504], {%r487, %r487, %r487, %r487};
	st.local.v4.u32 	[%rd3+45520], {%r487, %r487, %r487, %r487};
	st.local.v4.u32 	[%rd3+45536], {%r487, %r487, %r487, %r487};
	st.local.v4.u32 	[%rd3+45552], {%r487, %r487, %r487, %r487};
	st.local.v4.u32 	[%rd3+45568], {%r487, %r487, %r487, %r487};
	st.local.v4.u32 	[%rd3+45584], {%r487, %r487, %r487, %r487};
	st.local.v4.u32 	[%rd3+45600], {%r487, %r487, %r487, %r487};
	st.local.v4.u32 	[%rd3+45616], {%r487, %r487, %r487, %r487};
	st.local.v4.u32 	[%rd3+45632], {%r487, %r487, %r487, %r487};
	st.local.v4.u32 	[%rd3+45648], {%r487, %r487, %r487, %r487};
	st.local.v4.u32 	[%rd3+45664], {%r487, %r487, %r487, %r487};
	st.local.v4.u32 	[%rd3+45680], {%r487, %r487, %r487, %r487};
	st.local.v4.u32 	[%rd3+45696], {%r487, %r487, %r487, %r487};
	st.local.v4.u32 	[%rd3+45712], {%r487, %r487, %r487, %r487};
	st.local.v4.u32 	[%rd3+45728], {%r487, %r487, %r487, %r487};
	st.local.v4.u32 	[%rd3+45744], {%r487, %r487, %r487, %r487};
	st.global.u32 	[%rd4+416], %r17;
	st.local.v4.u32 	[%rd3+45760], {%r487, %r487, %r487, %r487};
	st.local.v4.u32 	[%rd3+45776], {%r487, %r487, %r487, %r487};
	st.local.v4.u32 	[%rd3+45792], {%r487, %r487, %r487, %r487};
	st.local.v4.u32 	[%rd3+45808], {%r487, %r487, %r487, %r487};
	st.local.v4.u32 	[%rd3+45824], {%r487, %r487, %r487, %r487};
	st.local.v4.u32 	[%rd3+45840], {%r487, %r487, %r487, %r487};
	st.local.v4.u32 	[%rd3+45856], {%r487, %r487, %r487, %r487};
	st.local.v4.u32 	[%rd3+45872], {%r487, %r487, %r487, %r487};
	st.local.v4.u32 	[%rd3+45888], {%r487, %r487, %r487, %r487};
	st.local.v4.u32 	[%rd3+45904], {%r487, %r487, %r487, %r487};
	st.local.v4.u32 	[%rd3+45920], {%r487, %r487, %r487, %r487};
	st.local.v4.u32 	[%rd3+45936], {%r487, %r487, %r487, %r487};
	st.local.v4.u32 	[%rd3+45952], {%r487, %r487, %r487, %r487};
	st.local.v4.u32 	[%rd3+45968], {%r487, %r487, %r487, %r487};
	st.local.v4.u32 	[%rd3+45984], {%r487, %r487, %r487, %r487};
	st.local.v4.u32 	[%rd3+46000], {%r487, %r487, %r487, %r487};
	st.local.v4.u32 	[%rd3+46016], {%r487, %r487, %r487, %r487};
	st.local.v4.u32 	[%rd3+46032], {%r487, %r487, %r487, %r487};
	st.local.v4.u32 	[%rd3+46048], {%r487, %r487, %r487, %r487};
	st.local.v4.u32 	[%rd3+46064], {%r487, %r487, %r487, %r487};
	st.local.v4.u32 	[%rd3+46080], {%r487, %r487, %r487, %r487};
	st.local.v4.u32 	[%rd3+46096], {%r487, %r487, %r487, %r487};
	st.local.v4.u32 	[%rd3+46112], {%r487, %r487, %r487, %r487};
	st.local.v4.u32 	[%rd3+46128], {%r487, %r487, %r487, %r487};
	st.local.v4.u32 	[%rd3+46144], {%r487, %r487, %r487, %r487};
	st.local.v4.u32 	[%rd3+46160], {%r487, %r487, %r487, %r487};
	st.local.v4.u32 	[%rd3+46176], {%r487, %r487, %r487, %r487};
	st.global.u32 	[%rd4+420], %r17;
	st.local.v2.u32 	[%rd2+416], {%r487, %r487};
	st.local.v4.u32 	[%rd3+46192], {%r487, %r487, %r487, %r487};
	st.local.v4.u32 	[%rd3+46208], {%r487, %r487, %r487, %r487};
	st.local.v4.u32 	[%rd3+46224], {%r487, %r487, %r487, %r487};
	st.local.v4.u32 	[%rd3+46240], {%r487, %r487, %r487, %r487};
	st.local.v4.u32 	[%rd3+46256], {%r487, %r487, %r487, %r487};
	st.local.v4.u32 	[%rd3+46272], {%r487, %r487, %r487, %r487};
	st.local.v4.u32 	[%rd3+46288], {%r487, %r487, %r487, %r487};
	st.local.v4.u32 	[%rd3+46304], {%r487, %r487, %r487, %r487};
	st.local.v4.u32 	[%rd3+46320], {%r487, %r487, %r487, %r487};
	st.local.v4.u32 	[%rd3+46336], {%r487, %r487, %r487, %r487};
	st.local.v4.u32 	[%rd3+46352], {%r487, %r487, %r487, %r487};
	st.local.v4.u32 	[%rd3+46368], {%r487, %r487, %r487, %r487};
	st.local.v4.u32 	[%rd3+46384], {%r487, %r487, %r487, %r487};
	st.local.v4.u32 	[%rd3+46400], {%r487, %r487, %r487, %r487};
	st.local.v4.u32 	[%rd3+46416], {%r487, %r487, %r487, %r487};
	st.local.v4.u32 	[%rd3+46432], {%r487, %r487, %r487, %r487};
	st.local.v4.u32 	[%rd3+46448], {%r487, %r487, %r487, %r487};
	st.local.v4.u32 	[%rd3+46464], {%r487, %r487, %r487, %r487};
	st.local.v4.u32 	[%rd3+46480], {%r487, %r487, %r487, %r487};
	st.local.v4.u32 	[%rd3+46496], {%r487, %r487, %r487, %r487};
	st.local.v4.u32 	[%rd3+46512], {%r487, %r487, %r487, %r487};
	st.local.v4.u32 	[%rd3+46528], {%r487, %r487, %r487, %r487};
	st.local.v4.u32 	[%rd3+46544], {%r487, %r487, %r487, %r487};
	st.local.v4.u32 	[%rd3+46560], {%r487, %r487, %r487, %r487};
	st.local.v4.u32 	[%rd3+46576], {%r487, %r487, %r487, %r487};
	st.local.v4.u32 	[%rd3+46592], {%r487, %r487, %r487, %r487};
	st.local.v4.u32 	[%rd3+46608], {%r487, %r487, %r487, %r487};
	st.local.v4.u32 	[%rd3+46624], {%r487, %r487, %r487, %r487};
	st.global.u32 	[%rd4+424], %r17;
	st.local.v4.u32 	[%rd3+46640], {%r487, %r487, %r487, %r487};
	st.local.v4.u32 	[%rd3+46656], {%r487, %r487, %r487, %r487};
	st.local.v4.u32 	[%rd3+46672], {%r487, %r487, %r487, %r487};
	st.local.v4.u32 	[%rd3+46688], {%r487, %r487, %r487, %r487};
	st.local.v4.u32 	[%rd3+46704], {%r487, %r487, %r487, %r487};
	st.local.v4.u32 	[%rd3+46720], {%r487, %r487, %r487, %r487};
	st.local.v4.u32 	[%rd3+46736], {%r487, %r487, %r487, %r487};
	st.local.v4.u32 	[%rd3+46752], {%r487, %r487, %r487, %r487};
	st.local.v4.u32 	[%rd3+46768], {%r487, %r487, %r487, %r487};
	st.local.v4.u32 	[%rd3+46784], {%r487, %r487, %r487, %r487};
	st.local.v4.u32 	[%rd3+46800], {%r487, %r487, %r487, %r487};
	st.local.v4.u32 	[%rd3+46816], {%r487, %r487, %r487, %r487};
	st.local.v4.u32 	[%rd3+46832], {%r487, %r487, %r487, %r487};
	st.local.v4.u32 	[%rd3+46848], {%r487, %r487, %r487, %r487};
	st.local.v4.u32 	[%rd3+46864], {%r487, %r487, %r487, %r487};
	st.local.v4.u32 	[%rd3+46880], {%r487, %r487, %r487, %r487};
	st.local.v4.u32 	[%rd3+46896], {%r487, %r487, %r487, %r487};
	st.local.v4.u32 	[%rd3+46912], {%r487, %r487, %r487, %r487};
	st.local.v4.u32 	[%rd3+46928], {%r487, %r487, %r487, %r487};
	st.local.v4.u32 	[%rd3+46944], {%r487, %r487, %r487, %r487};
	st.local.v4.u32 	[%rd3+46960], {%r487, %r487, %r487, %r487};
	st.local.v4.u32 	[%rd3+46976], {%r487, %r487, %r487, %r487};
	st.local.v4.u32 	[%rd3+46992], {%r487, %r487, %r487, %r487};
	st.local.v4.u32 	[%rd3+47008], {%r487, %r487, %r487, %r487};
	st.local.v4.u32 	[%rd3+47024], {%r487, %r487, %r487, %r487};
	st.local.v4.u32 	[%rd3+47040], {%r487, %r487, %r487, %r487};
	st.local.v4.u32 	[%rd3+47056], {%r487, %r487, %r487, %r487};
	st.global.u32 	[%rd4+428], %r17;
	st.local.v2.u32 	[%rd2+424], {%r487, %r487};
	st.local.v4.u32 	[%rd3+47072], {%r487, %r487, %r487, %r487};
	st.local.v4.u32 	[%rd3+47088], {%r487, %r487, %r487, %r487};
	st.local.v4.u32 	[%rd3+47104], {%r487, %r487, %r487, %r487};
	st.local.v4.u32 	[%rd3+47120], {%r487, %r487, %r487, %r487};
	st.local.v4.u32 	[%rd3+47136], {%r487, %r487, %r487, %r487};
	st.local.v4.u32 	[%rd3+47152], {%r487, %r487, %r487, %r487};
	st.local.v4.u32 	[%rd3+47168], {%r487, %r487, %r487, %r487};
	st.local.v4.u32 	[%rd3+47184], {%r487, %r487, %r487, %r487};
	st.local.v4.u32 	[%rd3+47200], {%r487, %r487, %r487, %r487};
	st.local.v4.u32 	[%rd3+47216], {%r487, %r487, %r487, %r487};
	st.local.v4.u32 	[%rd3+47232], {%r487, %r487, %r487, %r487};
	st.local.v4.u32 	[%rd3+47248], {%r487, %r487, %r487, %r487};
	st.local.v4.u32 	[%rd3+47264], {%r487, %r487, %r487, %r487};
	st.local.v4.u32 	[%rd3+47280], {%r487, %r487, %r487, %r487};
	st.local.v4.u32 	[%rd3+47296], {%r487, %r487, %r487, %r487};
	st.local.v4.u32 	[%rd3+47312], {%r487, %r487, %r487, %r487};
	st.local.v4.u32 	[%rd3+47328], {%r487, %r487, %r487, %r487};
	st.local.v4.u32 	[%rd3+47344], {%r487, %r487, %r487, %r487};
	st.local.v4.u32 	[%rd3+47360], {%r487, %r487, %r487, %r487};
	st.local.v4.u32 	[%rd3+47376], {%r487, %r487, %r487, %r487};
	st.local.v4.u32 	[%rd3+47392], {%r487, %r487, %r487, %r487};
	st.local.v4.u32 	[%rd3+47408], {%r487, %r487, %r487, %r487};
	st.local.v4.u32 	[%rd3+47424], {%r487, %r487, %r487, %r487};
	st.local.v4.u32 	[%rd3+47440], {%r487, %r487, %r487, %r487};
	st.local.v4.u32 	[%rd3+47456], {%r487, %r487, %r487, %r487};
	st.local.v4.u32 	[%rd3+47472], {%r487, %r487, %r487, %r487};
	st.local.v4.u32 	[%rd3+47488], {%r487, %r487, %r487, %r487};
	st.local.v4.u32 	[%rd3+47504], {%r487, %r487, %r487, %r487};
	st.global.u32 	[%rd4+432], %r17;
	st.local.v4.u32 	[%rd3+47520], {%r487, %r487, %r487, %r487};
	st.local.v4.u32 	[%rd3+47536], {%r487, %r487, %r487, %r487};
	st.local.v4.u32 	[%rd3+47552], {%r487, %r487, %r487, %r487};
	st.local.v4.u32 	[%rd3+47568], {%r487, %r487, %r487, %r487};
	st.local.v4.u32 	[%rd3+47584], {%r487, %r487, %r487, %r487};
	st.local.v4.u32 	[%rd3+47600], {%r487, %r487, %r487, %r487};
	st.local.v4.u32 	[%rd3+47616], {%r487, %r487, %r487, %r487};
	st.local.v4.u32 	[%rd3+47632], {%r487, %r487, %r487, %r487};
	st.local.v4.u32 	[%rd3+47648], {%r487, %r487, %r487, %r487};
	st.local.v4.u32 	[%rd3+47664], {%r487, %r487, %r487, %r487};
	st.local.v4.u32 	[%rd3+47680], {%r487, %r487, %r487, %r487};
	st.local.v4.u32 	[%rd3+47696], {%r487, %r487, %r487, %r487};
	st.local.v4.u32 	[%rd3+47712], {%r487, %r487, %r487, %r487};
	st.local.v4.u32 	[%rd3+47728], {%r487, %r487, %r487, %r487};
	st.local.v4.u32 	[%rd3+47744], {%r487, %r487, %r487, %r487};
	st.local.v4.u32 	[%rd3+47760], {%r487, %r487, %r487, %r487};
	st.local.v4.u32 	[%rd3+47776], {%r487, %r487, %r487, %r487};
	st.local.v4.u32 	[%rd3+47792], {%r487, %r487, %r487, %r487};
	st.local.v4.u32 	[%rd3+47808], {%r487, %r487, %r487, %r487};
	st.local.v4.u32 	[%rd3+47824], {%r487, %r487, %r487, %r487};
	st.local.v4.u32 	[%rd3+47840], {%r487, %r487, %r487, %r487};
	st.local.v4.u32 	[%rd3+47856], {%r487, %r487, %r487, %r487};
	st.local.v4.u32 	[%rd3+47872], {%r487, %r487, %r487, %r487};
	st.local.v4.u32 	[%rd3+47888], {%r487, %r487, %r487, %r487};
	st.local.v4.u32 	[%rd3+47904], {%r487, %r487, %r487, %r487};
	st.local.v4.u32 	[%rd3+47920], {%r487, %r487, %r487, %r487};
	st.local.v4.u32 	[%rd3+47936], {%r487, %r487, %r487, %r487};
	st.global.u32 	[%rd4+436], %r17;
	st.local.v2.u32 	[%rd2+432], {%r487, %r487};
	st.local.v4.u32 	[%rd3+47952], {%r487, %r487, %r487, %r487};
	st.local.v4.u32 	[%rd3+47968], {%r487, %r487, %r487, %r487};
	st.local.v4.u32 	[%rd3+47984], {%r487, %r487, %r487, %r487};
	st.local.v4.u32 	[%rd3+48000], {%r487, %r487, %r487, %r487};
	st.local.v4.u32 	[%rd3+48016], {%r487, %r487, %r487, %r487};
	st.local.v4.u32 	[%rd3+48032], {%r487, %r487, %r487, %r487};
	st.local.v4.u32 	[%rd3+48048], {%r487, %r487, %r487, %r487};
	st.local.v4.u32 	[%rd3+48064], {%r487, %r487, %r487, %r487};
	st.local.v4.u32 	[%rd3+48080], {%r487, %r487, %r487, %r487};
	st.local.v4.u32 	[%rd3+48096], {%r487, %r487, %r487, %r487};
	st.local.v4.u32 	[%rd3+48112], {%r487, %r487, %r487, %r487};
	st.local.v4.u32 	[%rd3+48128], {%r487, %r487, %r487, %r487};
	st.local.v4.u32 	[%rd3+48144], {%r487, %r487, %r487, %r487};
	st.local.v4.u32 	[%rd3+48160], {%r487, %r487, %r487, %r487};
	st.local.v4.u32 	[%rd3+48176], {%r487, %r487, %r487, %r487};
	st.local.v4.u32 	[%rd3+48192], {%r487, %r487, %r487, %r487};
	st.local.v4.u32 	[%rd3+48208], {%r487, %r487, %r487, %r487};
	st.local.v4.u32 	[%rd3+48224], {%r487, %r487, %r487, %r487};
	st.local.v4.u32 	[%rd3+48240], {%r487, %r487, %r487, %r487};
	st.local.v4.u32 	[%rd3+48256], {%r487, %r487, %r487, %r487};
	st.local.v4.u32 	[%rd3+48272], {%r487, %r487, %r487, %r487};
	st.local.v4.u32 	[%rd3+48288], {%r487, %r487, %r487, %r487};
	st.local.v4.u32 	[%rd3+48304], {%r487, %r487, %r487, %r487};
	st.local.v4.u32 	[%rd3+48320], {%r487, %r487, %r487, %r487};
	st.local.v4.u32 	[%rd3+48336], {%r487, %r487, %r487, %r487};
	st.local.v4.u32 	[%rd3+48352], {%r487, %r487, %r487, %r487};
	st.local.v4.u32 	[%rd3+48368], {%r487, %r487, %r487, %r487};
	st.local.v4.u32 	[%rd3+48384], {%r487, %r487, %r487, %r487};
	mad.lo.s32 	%r18, %r15, %r14, %r15;
	mul.wide.s32 	%rd15, %r18, 48;
	add.s64 	%rd5, %rd11, %rd15;
	mov.u32 	%r491, %r487;
$L__BB1_1:
	ld.global.v2.u32 	{%r19, %r20}, [%rd5];
	ld.global.v2.u32 	{%r21, %r22}, [%rd5+8];
	ld.global.v2.u32 	{%r23, %r24}, [%rd5+16];
	shr.u32 	%r25, %r20, 2;
	xor.b32  	%r26, %r25, %r20;
	shl.b32 	%r27, %r24, 4;
	shl.b32 	%r28, %r26, 1;
	xor.b32  	%r29, %r27, %r28;
	xor.b32  	%r30, %r29, %r24;
	xor.b32  	%r31, %r30, %r26;
	add.s32 	%r32, %r19, 362437;
	add.s32 	%r33, %r31, %r32;
	cvt.rn.f32.u32 	%f1, %r33;
	fma.rn.f32 	%f2, %f1, 0f2F800000, 0f2F000000;
	st.global.v2.u32 	[%rd5], {%r32, %r21};
	st.global.v2.u32 	[%rd5+8], {%r22, %r23};
	st.global.v2.u32 	[%rd5+16], {%r24, %r31};
	mul.f32 	%f3, %f2, 0f42DC0000;
	cvt.rzi.s32.f32 	%r4, %f3;
	mul.wide.s32 	%rd16, %r4, 4;
	add.s64 	%rd6, %rd2, %rd16;
	ld.local.u32 	%r34, [%rd6];
	mul.wide.s32 	%rd17, %r491, 440;
	add.s64 	%rd18, %rd3, %rd17;
	add.s64 	%rd7, %rd18, %rd16;
	ld.local.u32 	%r35, [%rd7];
	or.b32  	%r36, %r35, %r34;
	setp.ne.s32 	%p1, %r36, 0;
	@%p1 bra 	$L__BB1_7;
	mov.b32 	%r37, 1;
	st.local.u32 	[%rd7], %r37;
	setp.lt.s32 	%p2, %r491, 1;
	@%p2 bra 	$L__BB1_6;
	add.s32 	%r5, %r491, %r1;
	mov.b32 	%r489, 1;
	bra.uni 	$L__BB1_5;
$L__BB1_4:
	add.s32 	%r6, %r489, 1;
	setp.eq.s32 	%p6, %r489, %r491;
	mov.u32 	%r489, %r6;
	@%p6 bra 	$L__BB1_6;
$L__BB1_5:
	sub.s32 	%r39, %r5, %r489;
	mul.wide.s32 	%rd19, %r39, 4;
	add.s64 	%rd20, %rd1, %rd19;
	ld.global.u32 	%r40, [%rd20];
	sub.s32 	%r41, %r4, %r489;
	setp.eq.s32 	%p3, %r40, %r41;
	add.s32 	%r42, %r489, %r4;
	setp.eq.s32 	%p4, %r40, %r42;
	or.pred  	%p5, %p3, %p4;
	@%p5 bra 	$L__BB1_7;
	bra.uni 	$L__BB1_4;
$L__BB1_6:
	mul.wide.s32 	%rd21, %r491, 4;
	add.s64 	%rd22, %rd4, %rd21;
	st.global.u32 	[%rd22], %r4;
	mov.b32 	%r43, 1;
	st.local.u32 	[%rd6], %r43;
	add.s32 	%r491, %r491, 1;
	setp.eq.s32 	%p7, %r491, 110;
	@%p7 bra 	$L__BB1_10;
$L__BB1_7:
	mul.wide.s32 	%rd23, %r491, 440;
	add.s64 	%rd8, %rd3, %rd23;
	ld.local.v2.u32 	{%r44, %r45}, [%rd8];
	add.s32 	%r46, %r45, %r44;
	ld.local.v2.u32 	{%r47, %r48}, [%rd8+8];
	add.s32 	%r49, %r47, %r46;
	add.s32 	%r50, %r48, %r49;
	ld.local.v2.u32 	{%r51, %r52}, [%rd8+16];
	add.s32 	%r53, %r51, %r50;
	add.s32 	%r54, %r52, %r53;
	ld.local.v2.u32 	{%r55, %r56}, [%rd8+24];
	add.s32 	%r57, %r55, %r54;
	add.s32 	%r58, %r56, %r57;
	ld.local.v2.u32 	{%r59, %r60}, [%rd8+32];
	add.s32 	%r61, %r59, %r58;
	add.s32 	%r62, %r60, %r61;
	ld.local.v2.u32 	{%r63, %r64}, [%rd8+40];
	add.s32 	%r65, %r63, %r62;
	add.s32 	%r66, %r64, %r65;
	ld.local.v2.u32 	{%r67, %r68}, [%rd8+48];
	add.s32 	%r69, %r67, %r66;
	add.s32 	%r70, %r68, %r69;
	ld.local.v2.u32 	{%r71, %r72}, [%rd8+56];
	add.s32 	%r73, %r71, %r70;
	add.s32 	%r74, %r72, %r73;
	ld.local.v2.u32 	{%r75, %r76}, [%rd8+64];
	add.s32 	%r77, %r75, %r74;
	add.s32 	%r78, %r76, %r77;
	ld.local.v2.u32 	{%r79, %r80}, [%rd8+72];
	add.s32 	%r81, %r79, %r78;
	add.s32 	%r82, %r80, %r81;
	ld.local.v2.u32 	{%r83, %r84}, [%rd8+80];
	add.s32 	%r85, %r83, %r82;
	add.s32 	%r86, %r84, %r85;
	ld.local.v2.u32 	{%r87, %r88}, [%rd8+88];
	add.s32 	%r89, %r87, %r86;
	add.s32 	%r90, %r88, %r89;
	ld.local.v2.u32 	{%r91, %r92}, [%rd8+96];
	add.s32 	%r93, %r91, %r90;
	add.s32 	%r94, %r92, %r93;
	ld.local.v2.u32 	{%r95, %r96}, [%rd8+104];
	add.s32 	%r97, %r95, %r94;
	add.s32 	%r98, %r96, %r97;
	ld.local.v2.u32 	{%r99, %r100}, [%rd8+112];
	add.s32 	%r101, %r99, %r98;
	add.s32 	%r102, %r100, %r101;
	ld.local.v2.u32 	{%r103, %r104}, [%rd8+120];
	add.s32 	%r105, %r103, %r102;
	add.s32 	%r106, %r104, %r105;
	ld.local.v2.u32 	{%r107, %r108}, [%rd8+128];
	add.s32 	%r109, %r107, %r106;
	add.s32 	%r110, %r108, %r109;
	ld.local.v2.u32 	{%r111, %r112}, [%rd8+136];
	add.s32 	%r113, %r111, %r110;
	add.s32 	%r114, %r112, %r113;
	ld.local.v2.u32 	{%r115, %r116}, [%rd8+144];
	add.s32 	%r117, %r115, %r114;
	add.s32 	%r118, %r116, %r117;
	ld.local.v2.u32 	{%r119, %r120}, [%rd8+152];
	add.s32 	%r121, %r119, %r118;
	add.s32 	%r122, %r120, %r121;
	ld.local.v2.u32 	{%r123, %r124}, [%rd8+160];
	add.s32 	%r125, %r123, %r122;
	add.s32 	%r126, %r124, %r125;
	ld.local.v2.u32 	{%r127, %r128}, [%rd8+168];
	add.s32 	%r129, %r127, %r126;
	add.s32 	%r130, %r128, %r129;
	ld.local.v2.u32 	{%r131, %r132}, [%rd8+176];
	add.s32 	%r133, %r131, %r130;
	add.s32 	%r134, %r132, %r133;
	ld.local.v2.u32 	{%r135, %r136}, [%rd8+184];
	add.s32 	%r137, %r135, %r134;
	add.s32 	%r138, %r136, %r137;
	ld.local.v2.u32 	{%r139, %r140}, [%rd8+192];
	add.s32 	%r141, %r139, %r138;
	add.s32 	%r142, %r140, %r141;
	ld.local.v2.u32 	{%r143, %r144}, [%rd8+200];
	add.s32 	%r145, %r143, %r142;
	add.s32 	%r146, %r144, %r145;
	ld.local.v2.u32 	{%r147, %r148}, [%rd8+208];
	add.s32 	%r149, %r147, %r146;
	add.s32 	%r150, %r148, %r149;
	ld.local.v2.u32 	{%r151, %r152}, [%rd8+216];
	add.s32 	%r153, %r151, %r150;
	add.s32 	%r154, %r152, %r153;
	ld.local.v2.u32 	{%r155, %r156}, [%rd8+224];
	add.s32 	%r157, %r155, %r154;
	add.s32 	%r158, %r156, %r157;
	ld.local.v2.u32 	{%r159, %r160}, [%rd8+232];
	add.s32 	%r161, %r159, %r158;
	add.s32 	%r162, %r160, %r161;
	ld.local.v2.u32 	{%r163, %r164}, [%rd8+240];
	add.s32 	%r165, %r163, %r162;
	add.s32 	%r166, %r164, %r165;
	ld.local.v2.u32 	{%r167, %r168}, [%rd8+248];
	add.s32 	%r169, %r167, %r166;
	add.s32 	%r170, %r168, %r169;
	ld.local.v2.u32 	{%r171, %r172}, [%rd8+256];
	add.s32 	%r173, %r171, %r170;
	add.s32 	%r174, %r172, %r173;
	ld.local.v2.u32 	{%r175, %r176}, [%rd8+264];
	add.s32 	%r177, %r175, %r174;
	add.s32 	%r178, %r176, %r177;
	ld.local.v2.u32 	{%r179, %r180}, [%rd8+272];
	add.s32 	%r181, %r179, %r178;
	add.s32 	%r182, %r180, %r181;
	ld.local.v2.u32 	{%r183, %r184}, [%rd8+280];
	add.s32 	%r185, %r183, %r182;
	add.s32 	%r186, %r184, %r185;
	ld.local.v2.u32 	{%r187, %r188}, [%rd8+288];
	add.s32 	%r189, %r187, %r186;
	add.s32 	%r190, %r188, %r189;
	ld.local.v2.u32 	{%r191, %r192}, [%rd8+296];
	add.s32 	%r193, %r191, %r190;
	add.s32 	%r194, %r192, %r193;
	ld.local.v2.u32 	{%r195, %r196}, [%rd8+304];
	add.s32 	%r197, %r195, %r194;
	add.s32 	%r198, %r196, %r197;
	ld.local.v2.u32 	{%r199, %r200}, [%rd8+312];
	add.s32 	%r201, %r199, %r198;
	add.s32 	%r202, %r200, %r201;
	ld.local.v2.u32 	{%r203, %r204}, [%rd8+320];
	add.s32 	%r205, %r203, %r202;
	add.s32 	%r206, %r204, %r205;
	ld.local.v2.u32 	{%r207, %r208}, [%rd8+328];
	add.s32 	%r209, %r207, %r206;
	add.s32 	%r210, %r208, %r209;
	ld.local.v2.u32 	{%r211, %r212}, [%rd8+336];
	add.s32 	%r213, %r211, %r210;
	add.s32 	%r214, %r212, %r213;
	ld.local.v2.u32 	{%r215, %r216}, [%rd8+344];
	add.s32 	%r217, %r215, %r214;
	add.s32 	%r218, %r216, %r217;
	ld.local.v2.u32 	{%r219, %r220}, [%rd8+352];
	add.s32 	%r221, %r219, %r218;
	add.s32 	%r222, %r220, %r221;
	ld.local.v2.u32 	{%r223, %r224}, [%rd8+360];
	add.s32 	%r225, %r223, %r222;
	add.s32 	%r226, %r224, %r225;
	ld.local.v2.u32 	{%r227, %r228}, [%rd8+368];
	add.s32 	%r229, %r227, %r226;
	add.s32 	%r230, %r228, %r229;
	ld.local.v2.u32 	{%r231, %r232}, [%rd8+376];
	add.s32 	%r233, %r231, %r230;
	add.s32 	%r234, %r232, %r233;
	ld.local.v2.u32 	{%r235, %r236}, [%rd8+384];
	add.s32 	%r237, %r235, %r234;
	add.s32 	%r238, %r236, %r237;
	ld.local.v2.u32 	{%r239, %r240}, [%rd8+392];
	add.s32 	%r241, %r239, %r238;
	add.s32 	%r242, %r240, %r241;
	ld.local.v2.u32 	{%r243, %r244}, [%rd8+400];
	add.s32 	%r245, %r243, %r242;
	add.s32 	%r246, %r244, %r245;
	ld.local.v2.u32 	{%r247, %r248}, [%rd8+408];
	add.s32 	%r249, %r247, %r246;
	add.s32 	%r250, %r248, %r249;
	ld.local.v2.u32 	{%r251, %r252}, [%rd8+416];
	add.s32 	%r253, %r251, %r250;
	add.s32 	%r254, %r252, %r253;
	ld.local.v2.u32 	{%r255, %r256}, [%rd8+424];
	add.s32 	%r257, %r255, %r254;
	add.s32 	%r258, %r256, %r257;
	ld.local.v2.u32 	{%r259, %r260}, [%rd8+432];
	add.s32 	%r261, %r259, %r258;
	add.s32 	%r262, %r260, %r261;
	ld.local.v2.u32 	{%r263, %r264}, [%rd2];
	add.s32 	%r265, %r264, %r263;
	ld.local.v2.u32 	{%r266, %r267}, [%rd2+8];
	add.s32 	%r268, %r266, %r265;
	add.s32 	%r269, %r267, %r268;
	ld.local.v2.u32 	{%r270, %r271}, [%rd2+16];
	add.s32 	%r272, %r270, %r269;
	add.s32 	%r273, %r271, %r272;
	ld.local.v2.u32 	{%r274, %r275}, [%rd2+24];
	add.s32 	%r276, %r274, %r273;
	add.s32 	%r277, %r275, %r276;
	ld.local.v2.u32 	{%r278, %r279}, [%rd2+32];
	add.s32 	%r280, %r278, %r277;
	add.s32 	%r281, %r279, %r280;
	ld.local.v2.u32 	{%r282, %r283}, [%rd2+40];
	add.s32 	%r284, %r282, %r281;
	add.s32 	%r285, %r283, %r284;
	ld.local.v2.u32 	{%r286, %r287}, [%rd2+48];
	add.s32 	%r288, %r286, %r285;
	add.s32 	%r289, %r287, %r288;
	ld.local.v2.u32 	{%r290, %r291}, [%rd2+56];
	add.s32 	%r292, %r290, %r289;
	add.s32 	%r293, %r291, %r292;
	ld.local.v2.u32 	{%r294, %r295}, [%rd2+64];
	add.s32 	%r296, %r294, %r293;
	add.s32 	%r297, %r295, %r296;
	ld.local.v2.u32 	{%r298, %r299}, [%rd2+72];
	add.s32 	%r300, %r298, %r297;
	add.s32 	%r301, %r299, %r300;
	ld.local.v2.u32 	{%r302, %r303}, [%rd2+80];
	add.s32 	%r304, %r302, %r301;
	add.s32 	%r305, %r303, %r304;
	ld.local.v2.u32 	{%r306, %r307}, [%rd2+88];
	add.s32 	%r308, %r306, %r305;
	add.s32 	%r309, %r307, %r308;
	ld.local.v2.u32 	{%r310, %r311}, [%rd2+96];
	add.s32 	%r312, %r310, %r309;
	add.s32 	%r313, %r311, %r312;
	ld.local.v2.u32 	{%r314, %r315}, [%rd2+104];
	add.s32 	%r316, %r314, %r313;
	add.s32 	%r317, %r315, %r316;
	ld.local.v2.u32 	{%r318, %r319}, [%rd2+112];
	add.s32 	%r320, %r318, %r317;
	add.s32 	%r321, %r319, %r320;
	ld.local.v2.u32 	{%r322, %r323}, [%rd2+120];
	add.s32 	%r324, %r322, %r321;
	add.s32 	%r325, %r323, %r324;
	ld.local.v2.u32 	{%r326, %r327}, [%rd2+128];
	add.s32 	%r328, %r326, %r325;
	add.s32 	%r329, %r327, %r328;
	ld.local.v2.u32 	{%r330, %r331}, [%rd2+136];
	add.s32 	%r332, %r330, %r329;
	add.s32 	%r333, %r331, %r332;
	ld.local.v2.u32 	{%r334, %r335}, [%rd2+144];
	add.s32 	%r336, %r334, %r333;
	add.s32 	%r337, %r335, %r336;
	ld.local.v2.u32 	{%r338, %r339}, [%rd2+152];
	add.s32 	%r340, %r338, %r337;
	add.s32 	%r341, %r339, %r340;
	ld.local.v2.u32 	{%r342, %r343}, [%rd2+160];
	add.s32 	%r344, %r342, %r341;
	add.s32 	%r345, %r343, %r344;
	ld.local.v2.u32 	{%r346, %r347}, [%rd2+168];
	add.s32 	%r348, %r346, %r345;
	add.s32 	%r349, %r347, %r348;
	ld.local.v2.u32 	{%r350, %r351}, [%rd2+176];
	add.s32 	%r352, %r350, %r349;
	add.s32 	%r353, %r351, %r352;
	ld.local.v2.u32 	{%r354, %r355}, [%rd2+184];
	add.s32 	%r356, %r354, %r353;
	add.s32 	%r357, %r355, %r356;
	ld.local.v2.u32 	{%r358, %r359}, [%rd2+192];
	add.s32 	%r360, %r358, %r357;
	add.s32 	%r361, %r359, %r360;
	ld.local.v2.u32 	{%r362, %r363}, [%rd2+200];
	add.s32 	%r364, %r362, %r361;
	add.s32 	%r365, %r363, %r364;
	ld.local.v2.u32 	{%r366, %r367}, [%rd2+208];
	add.s32 	%r368, %r366, %r365;
	add.s32 	%r369, %r367, %r368;
	ld.local.v2.u32 	{%r370, %r371}, [%rd2+216];
	add.s32 	%r372, %r370, %r369;
	add.s32 	%r373, %r371, %r372;
	ld.local.v2.u32 	{%r374, %r375}, [%rd2+224];
	add.s32 	%r376, %r374, %r373;
	add.s32 	%r377, %r375, %r376;
	ld.local.v2.u32 	{%r378, %r379}, [%rd2+232];
	add.s32 	%r380, %r378, %r377;
	add.s32 	%r381, %r379, %r380;
	ld.local.v2.u32 	{%r382, %r383}, [%rd2+240];
	add.s32 	%r384, %r382, %r381;
	add.s32 	%r385, %r383, %r384;
	ld.local.v2.u32 	{%r386, %r387}, [%rd2+248];
	add.s32 	%r388, %r386, %r385;
	add.s32 	%r389, %r387, %r388;
	ld.local.v2.u32 	{%r390, %r391}, [%rd2+256];
	add.s32 	%r392, %r390, %r389;
	add.s32 	%r393, %r391, %r392;
	ld.local.v2.u32 	{%r394, %r395}, [%rd2+264];
	add.s32 	%r396, %r394, %r393;
	add.s32 	%r397, %r395, %r396;
	ld.local.v2.u32 	{%r398, %r399}, [%rd2+272];
	add.s32 	%r400, %r398, %r397;
	add.s32 	%r401, %r399, %r400;
	ld.local.v2.u32 	{%r402, %r403}, [%rd2+280];
	add.s32 	%r404, %r402, %r401;
	add.s32 	%r405, %r403, %r404;
	ld.local.v2.u32 	{%r406, %r407}, [%rd2+288];
	add.s32 	%r408, %r406, %r405;
	add.s32 	%r409, %r407, %r408;
	ld.local.v2.u32 	{%r410, %r411}, [%rd2+296];
	add.s32 	%r412, %r410, %r409;
	add.s32 	%r413, %r411, %r412;
	ld.local.v2.u32 	{%r414, %r415}, [%rd2+304];
	add.s32 	%r416, %r414, %r413;
	add.s32 	%r417, %r415, %r416;
	ld.local.v2.u32 	{%r418, %r419}, [%rd2+312];
	add.s32 	%r420, %r418, %r417;
	add.s32 	%r421, %r419, %r420;
	ld.local.v2.u32 	{%r422, %r423}, [%rd2+320];
	add.s32 	%r424, %r422, %r421;
	add.s32 	%r425, %r423, %r424;
	ld.local.v2.u32 	{%r426, %r427}, [%rd2+328];
	add.s32 	%r428, %r426, %r425;
	add.s32 	%r429, %r427, %r428;
	ld.local.v2.u32 	{%r430, %r431}, [%rd2+336];
	add.s32 	%r432, %r430, %r429;
	add.s32 	%r433, %r431, %r432;
	ld.local.v2.u32 	{%r434, %r435}, [%rd2+344];
	add.s32 	%r436, %r434, %r433;
	add.s32 	%r437, %r435, %r436;
	ld.local.v2.u32 	{%r438, %r439}, [%rd2+352];
	add.s32 	%r440, %r438, %r437;
	add.s32 	%r441, %r439, %r440;
	ld.local.v2.u32 	{%r442, %r443}, [%rd2+360];
	add.s32 	%r444, %r442, %r441;
	add.s32 	%r445, %r443, %r444;
	ld.local.v2.u32 	{%r446, %r447}, [%rd2+368];
	add.s32 	%r448, %r446, %r445;
	add.s32 	%r449, %r447, %r448;
	ld.local.v2.u32 	{%r450, %r451}, [%rd2+376];
	add.s32 	%r452, %r450, %r449;
	add.s32 	%r453, %r451, %r452;
	ld.local.v2.u32 	{%r454, %r455}, [%rd2+384];
	add.s32 	%r456, %r454, %r453;
	add.s32 	%r457, %r455, %r456;
	ld.local.v2.u32 	{%r458, %r459}, [%rd2+392];
	add.s32 	%r460, %r458, %r457;
	add.s32 	%r461, %r459, %r460;
	ld.local.v2.u32 	{%r462, %r463}, [%rd2+400];
	add.s32 	%r464, %r462, %r461;
	add.s32 	%r465, %r463, %r464;
	ld.local.v2.u32 	{%r466, %r467}, [%rd2+408];
	add.s32 	%r468, %r466, %r465;
	add.s32 	%r469, %r467, %r468;
	ld.local.v2.u32 	{%r470, %r471}, [%rd2+416];
	add.s32 	%r472, %r470, %r469;
	add.s32 	%r473, %r471, %r472;
	ld.local.v2.u32 	{%r474, %r475}, [%rd2+424];
	add.s32 	%r476, %r474, %r473;
	add.s32 	%r477, %r475, %r476;
	ld.local.v2.u32 	{%r478, %r479}, [%rd2+432];
	add.s32 	%r480, %r478, %r477;
	add.s32 	%r481, %r479, %r480;
	add.s32 	%r482, %r481, %r262;
	setp.ne.s32 	%p8, %r482, 110;
	@%p8 bra 	$L__BB1_9;
	add.s32 	%r491, %r491, -1;
	add.s32 	%r483, %r491, %r1;
	mul.wide.s32 	%rd24, %r483, 4;
	add.s64 	%rd25, %rd1, %rd24;
	ld.global.u32 	%r484, [%rd25];
	mul.wide.s32 	%rd26, %r484, 4;
	add.s64 	%rd27, %rd2, %rd26;
	mov.b32 	%r485, 0;
	st.local.u32 	[%rd27], %r485;
	mov.b32 	%r486, -1;
	st.global.u32 	[%rd25], %r486;
	st.local.v2.u32 	[%rd8], {%r485, %r485};
	st.local.v2.u32 	[%rd8+8], {%r485, %r485};
	st.local.v2.u32 	[%rd8+16], {%r485, %r485};
	st.local.v2.u32 	[%rd8+24], {%r485, %r485};
	st.local.v2.u32 	[%rd8+32], {%r485, %r485};
	st.local.v2.u32 	[%rd8+40], {%r485, %r485};
	st.local.v2.u32 	[%rd8+48], {%r485, %r485};
	st.local.v2.u32 	[%rd8+56], {%r485, %r485};
	st.local.v2.u32 	[%rd8+64], {%r485, %r485};
	st.local.v2.u32 	[%rd8+72], {%r485, %r485};
	st.local.v2.u32 	[%rd8+80], {%r485, %r485};
	st.local.v2.u32 	[%rd8+88], {%r485, %r485};
	st.local.v2.u32 	[%rd8+96], {%r485, %r485};
	st.local.v2.u32 	[%rd8+104], {%r485, %r485};
	st.local.v2.u32 	[%rd8+112], {%r485, %r485};
	st.local.v2.u32 	[%rd8+120], {%r485, %r485};
	st.local.v2.u32 	[%rd8+128], {%r485, %r485};
	st.local.v2.u32 	[%rd8+136], {%r485, %r485};
	st.local.v2.u32 	[%rd8+144], {%r485, %r485};
	st.local.v2.u32 	[%rd8+152], {%r485, %r485};
	st.local.v2.u32 	[%rd8+160], {%r485, %r485};
	st.local.v2.u32 	[%rd8+168], {%r485, %r485};
	st.local.v2.u32 	[%rd8+176], {%r485, %r485};
	st.local.v2.u32 	[%rd8+184], {%r485, %r485};
	st.local.v2.u32 	[%rd8+192], {%r485, %r485};
	st.local.v2.u32 	[%rd8+200], {%r485, %r485};
	st.local.v2.u32 	[%rd8+208], {%r485, %r485};
	st.local.v2.u32 	[%rd8+216], {%r485, %r485};
	st.local.v2.u32 	[%rd8+224], {%r485, %r485};
	st.local.v2.u32 	[%rd8+232], {%r485, %r485};
	st.local.v2.u32 	[%rd8+240], {%r485, %r485};
	st.local.v2.u32 	[%rd8+248], {%r485, %r485};
	st.local.v2.u32 	[%rd8+256], {%r485, %r485};
	st.local.v2.u32 	[%rd8+264], {%r485, %r485};
	st.local.v2.u32 	[%rd8+272], {%r485, %r485};
	st.local.v2.u32 	[%rd8+280], {%r485, %r485};
	st.local.v2.u32 	[%rd8+288], {%r485, %r485};
	st.local.v2.u32 	[%rd8+296], {%r485, %r485};
	st.local.v2.u32 	[%rd8+304], {%r485, %r485};
	st.local.v2.u32 	[%rd8+312], {%r485, %r485};
	st.local.v2.u32 	[%rd8+320], {%r485, %r485};
	st.local.v2.u32 	[%rd8+328], {%r485, %r485};
	st.local.v2.u32 	[%rd8+336], {%r485, %r485};
	st.local.v2.u32 	[%rd8+344], {%r485, %r485};
	st.local.v2.u32 	[%rd8+352], {%r485, %r485};
	st.local.v2.u32 	[%rd8+360], {%r485, %r485};
	st.local.v2.u32 	[%rd8+368], {%r485, %r485};
	st.local.v2.u32 	[%rd8+376], {%r485, %r485};
	st.local.v2.u32 	[%rd8+384], {%r485, %r485};
	st.local.v2.u32 	[%rd8+392], {%r485, %r485};
	st.local.v2.u32 	[%rd8+400], {%r485, %r485};
	st.local.v2.u32 	[%rd8+408], {%r485, %r485};
	st.local.v2.u32 	[%rd8+416], {%r485, %r485};
	st.local.v2.u32 	[%rd8+424], {%r485, %r485};
	st.local.v2.u32 	[%rd8+432], {%r485, %r485};
$L__BB1_9:
	add.s32 	%r487, %r487, 1;
	setp.ne.s32 	%p9, %r487, 2000;
	@%p9 bra 	$L__BB1_1;
$L__BB1_10:
	ret;

}


// ===== COMPILED SASS (sm_100) =====

	.target	sm_100

	.elftype	@"ET_EXEC"


//--------------------- .note.nv.tkinfo           --------------------------
	.section	.note.nv.tkinfo,"",@"SHT_NOTE"
	.sectionflags	@"SHF_NOTE_NV_TKINFO"
	.tkinfo
        /*0018*/ 	.word	0x00000002
        /*0030*/ 	.string	""
        /*0030*/ 	.string	"ptxas"
        /*0030*/ 	.string	"Cuda compilation tools, release 13.0, V13.0.88"
        /*0030*/ 	.string	"Build cuda_13.0.r13.0/compiler.36424714_0"
        /*0030*/ 	.string	"-arch sm_100 -m 64 "



//--------------------- .note.nv.cuinfo           --------------------------
	.section	.note.nv.cuinfo,"",@"SHT_NOTE"
	.sectionflags	@"SHF_NOTE_NV_CUINFO"
        /*0018*/ 	.short	0x0002
        /*001a*/ 	.short	0x0064
        /*001c*/ 	.short	0x0082
	.zero		2


//--------------------- .nv.info                  --------------------------
	.section	.nv.info,"",@"SHT_CUDA_INFO"
	.align	4


	//----- nvinfo : EIATTR_REGCOUNT
	.align		4
        /*0000*/ 	.byte	0x04, 0x2f
        /*0002*/ 	.short	(.L_10 - .L_9)
	.align		4
.L_9:
        /*0004*/ 	.word	index@(_Z12setup_kernelP17curandStateXORWOWm)
        /*0008*/ 	.word	0x0000001f


	//----- nvinfo : EIATTR_FRAME_SIZE
	.align		4
.L_10:
        /*000c*/ 	.byte	0x04, 0x11
        /*000e*/ 	.short	(.L_12 - .L_11)
	.align		4
.L_11:
        /*0010*/ 	.word	index@(_Z12setup_kernelP17curandStateXORWOWm)
        /*0014*/ 	.word	0x00000000


	//----- nvinfo : EIATTR_REGCOUNT
	.align		4
.L_12:
        /*0018*/ 	.byte	0x04, 0x2f
        /*001a*/ 	.short	(.L_14 - .L_13)
	.align		4
.L_13:
        /*001c*/ 	.word	index@(_Z6kernelPiP17curandStateXORWOW)
        /*0020*/ 	.word	0x00000020


	//----- nvinfo : EIATTR_FRAME_SIZE
	.align		4
.L_14:
        /*0024*/ 	.byte	0x04, 0x11
        /*0026*/ 	.short	(.L_16 - .L_15)
	.align		4
.L_15:
        /*0028*/ 	.word	index@(_Z6kernelPiP17curandStateXORWOW)
        /*002c*/ 	.word	0x0000bed0


	//----- nvinfo : EIATTR_MIN_STACK_SIZE
	.align		4
.L_16:
        /*0030*/ 	.byte	0x04, 0x12
        /*0032*/ 	.short	(.L_18 - .L_17)
	.align		4
.L_17:
        /*0034*/ 	.word	index@(_Z6kernelPiP17curandStateXORWOW)
        /*0038*/ 	.word	0x0000bed0


	//----- nvinfo : EIATTR_MIN_STACK_SIZE
	.align		4
.L_18:
        /*003c*/ 	.byte	0x04, 0x12
        /*003e*/ 	.short	(.L_20 - .L_19)
	.align		4
.L_19:
        /*0040*/ 	.word	index@(_Z12setup_kernelP17curandStateXORWOWm)
        /*0044*/ 	.word	0x00000000
.L_20:


//--------------------- .nv.compat                --------------------------
	.section	.nv.compat,"",@"SHT_CUDA_COMPAT_INFO"
	.align	4
        /*0000*/ 	.byte	0x02, 0x09, 0x00, 0x00, 0x02, 0x02, 0x01, 0x00, 0x02, 0x05, 0x05, 0x00, 0x03, 0x07, 0x01, 0x01
        /*0010*/ 	.byte	0x02, 0x03, 0x00, 0x00, 0x02, 0x06, 0x01, 0x00, 0x04, 0x0b, 0x08, 0x00, 0x09, 0x00, 0x00, 0x00
        /*0020*/ 	.byte	0x00, 0x00, 0x00, 0x00


//--------------------- .nv.info._Z6kernelPiP17curandStateXORWOW --------------------------
	.section	.nv.info._Z6kernelPiP17curandStateXORWOW,"",@"SHT_CUDA_INFO"
	.sectionflags	@""
	.align	4


	//----- nvinfo : EIATTR_CUDA_API_VERSION
	.align		4
        /*0000*/ 	.byte	0x04, 0x37
        /*0002*/ 	.short	(.L_22 - .L_21)
.L_21:
        /*0004*/ 	.word	0x00000082


	//----- nvinfo : EIATTR_KPARAM_INFO
	.align		4
.L_22:
        /*0008*/ 	.byte	0x04, 0x17
        /*000a*/ 	.short	(.L_24 - .L_23)
.L_23:
        /*000c*/ 	.word	0x00000000
        /*0010*/ 	.short	0x0001
        /*0012*/ 	.short	0x0008
        /*0014*/ 	.byte	0x00, 0xf5, 0x21, 0x00


	//----- nvinfo : EIATTR_KPARAM_INFO
	.align		4
.L_24:
        /*0018*/ 	.byte	0x04, 0x17
        /*001a*/ 	.short	(.L_26 - .L_25)
.L_25:
        /*001c*/ 	.word	0x00000000
        /*0020*/ 	.short	0x0000
        /*0022*/ 	.short	0x0000
        /*0024*/ 	.byte	0x00, 0xf5, 0x21, 0x00


	//----- nvinfo : EIATTR_SPARSE_MMA_MASK
	.align		4
.L_26:
        /*0028*/ 	.byte	0x03, 0x50
        /*002a*/ 	.short	0x0000


	//----- nvinfo : EIATTR_MAXREG_COUNT
	.align		4
        /*002c*/ 	.byte	0x03, 0x1b
        /*002e*/ 	.short	0x00ff


	//----- nvinfo : EIATTR_MERCURY_ISA_VERSION
	.align		4
        /*0030*/ 	.byte	0x03, 0x5f
        /*0032*/ 	.short	0x0101


	//----- nvinfo : EIATTR_VRC_CTA_INIT_COUNT
	.align		4
        /*0034*/ 	.byte	0x02, 0x4a
	.zero		1
	.zero		1


	//----- nvinfo : EIATTR_EXIT_INSTR_OFFSETS
	.align		4
        /*0038*/ 	.byte	0x04, 0x1c
        /*003a*/ 	.short	(.L_28 - .L_27)


	//   ....[0]....
.L_27:
        /*003c*/ 	.word	0x0000cc00


	//   ....[1]....
        /*0040*/ 	.word	0x0000dc90


	//----- nvinfo : EIATTR_CRS_STACK_SIZE
	.align		4
.L_28:
        /*0044*/ 	.byte	0x04, 0x1e
        /*0046*/ 	.short	(.L_30 - .L_29)
.L_29:
        /*0048*/ 	.word	0x00000000


	//----- nvinfo : EIATTR_CBANK_PARAM_SIZE
	.align		4
.L_30:
        /*004c*/ 	.byte	0x03, 0x19
        /*004e*/ 	.short	0x0010


	//----- nvinfo : EIATTR_PARAM_CBANK
	.align		4
        /*0050*/ 	.byte	0x04, 0x0a
        /*0052*/ 	.short	(.L_32 - .L_31)
	.align		4
.L_31:
        /*0054*/ 	.word	index@(.nv.constant0._Z6kernelPiP17curandStateXORWOW)
        /*0058*/ 	.short	0x0380
        /*005a*/ 	.short	0x0010


	//----- nvinfo : EIATTR_SW_WAR
	.align		4
.L_32:
        /*005c*/ 	.byte	0x04, 0x36
        /*005e*/ 	.short	(.L_34 - .L_33)
.L_33:
        /*0060*/ 	.word	0x00000008
.L_34:


//--------------------- .nv.info._Z12setup_kernelP17curandStateXORWOWm --------------------------
	.section	.nv.info._Z12setup_kernelP17curandStateXORWOWm,"",@"SHT_CUDA_INFO"
	.sectionflags	@""
	.align	4


	//----- nvinfo : EIATTR_CUDA_API_VERSION
	.align		4
        /*0000*/ 	.byte	0x04, 0x37
        /*0002*/ 	.short	(.L_36 - .L_35)
.L_35:
        /*0004*/ 	.word	0x00000082


	//----- nvinfo : EIATTR_KPARAM_INFO
	.align		4
.L_36:
        /*0008*/ 	.byte	0x04, 0x17
        /*000a*/ 	.short	(.L_38 - .L_37)
.L_37:
        /*000c*/ 	.word	0x00000000
        /*0010*/ 	.short	0x0001
        /*0012*/ 	.short	0x0008
        /*0014*/ 	.byte	0x00, 0xf0, 0x21, 0x00


	//----- nvinfo : EIATTR_KPARAM_INFO
	.align		4
.L_38:
        /*0018*/ 	.byte	0x04, 0x17
        /*001a*/ 	.short	(.L_40 - .L_39)
.L_39:
        /*001c*/ 	.word	0x00000000
        /*0020*/ 	.short	0x0000
        /*0022*/ 	.short	0x0000
        /*0024*/ 	.byte	0x00, 0xf5, 0x21, 0x00


	//----- nvinfo : EIATTR_SPARSE_MMA_MASK
	.align		4
.L_40:
        /*0028*/ 	.byte	0x03, 0x50
        /*002a*/ 	.short	0x0000


	//----- nvinfo : EIATTR_MAXREG_COUNT
	.align		4
        /*002c*/ 	.byte	0x03, 0x1b
        /*002e*/ 	.short	0x00ff


	//----- nvinfo : EIATTR_MERCURY_ISA_VERSION
	.align		4
        /*0030*/ 	.byte	0x03, 0x5f
        /*0032*/ 	.short	0x0101


	//----- nvinfo : EIATTR_VRC_CTA_INIT_COUNT
	.align		4
        /*0034*/ 	.byte	0x02, 0x4a
	.zero		1
	.zero		1


	//----- nvinfo : EIATTR_EXIT_INSTR_OFFSETS
	.align		4
        /*0038*/ 	.byte	0x04, 0x1c
        /*003a*/ 	.short	(.L_42 - .L_41)


	//   ....[0]....
.L_41:
        /*003c*/ 	.word	0x00000f70


	//----- nvinfo : EIATTR_CRS_STACK_SIZE
	.align		4
.L_42:
        /*0040*/ 	.byte	0x04, 0x1e
        /*0042*/ 	.short	(.L_44 - .L_43)
.L_43:
        /*0044*/ 	.word	0x00000000


	//----- nvinfo : EIATTR_CBANK_PARAM_SIZE
	.align		4
.L_44:
        /*0048*/ 	.byte	0x03, 0x19
        /*004a*/ 	.short	0x0010


	//----- nvinfo : EIATTR_PARAM_CBANK
	.align		4
        /*004c*/ 	.byte	0x04, 0x0a
        /*004e*/ 	.short	(.L_46 - .L_45)
	.align		4
.L_45:
        /*0050*/ 	.word	index@(.nv.constant0._Z12setup_kernelP17curandStateXORWOWm)
        /*0054*/ 	.short	0x0380
        /*0056*/ 	.short	0x0010


	//----- nvinfo : EIATTR_SW_WAR
	.align		4
.L_46:
        /*0058*/ 	.byte	0x04, 0x36
        /*005a*/ 	.short	(.L_48 - .L_47)
.L_47:
        /*005c*/ 	.word	0x00000008
.L_48:


//--------------------- .nv.callgraph             --------------------------
	.section	.nv.callgraph,"",@"SHT_CUDA_CALLGRAPH"
	.align	4
	.sectionentsize	8
	.align		4
        /*0000*/ 	.word	0x00000000
	.align		4
        /*0004*/ 	.word	0xffffffff
	.align		4
        /*0008*/ 	.word	0x00000000
	.align		4
        /*000c*/ 	.word	0xfffffffe
	.align		4
        /*0010*/ 	.word	0x00000000
	.align		4
        /*0014*/ 	.word	0xfffffffd
	.align		4
        /*0018*/ 	.word	0x00000000
	.align		4
        /*001c*/ 	.word	0xfffffffc


//--------------------- .nv.constant4             --------------------------
	.section	.nv.constant4,"a",@progbits
	.align	8
	.align		8
.nv.constant4:
        /*0000*/ 	.dword	precalc_xorwow_matrix
	.align		8
        /*0008*/ 	.dword	precalc_xorwow_offset_matrix
	.align		8
        /*0010*/ 	.dword	mrg32k3aM1
	.align		8
        /*0018*/ 	.dword	mrg32k3aM2
	.align		8
        /*0020*/ 	.dword	mrg32k3aM1SubSeq
	.align		8
        /*0028*/ 	.dword	mrg32k3aM2SubSeq
	.align		8
        /*0030*/ 	.dword	mrg32k3aM1Seq
	.align		8
        /*0038*/ 	.dword	mrg32k3aM2Seq


//--------------------- .nv.constant3             --------------------------
	.section	.nv.constant3,"a",@progbits
	.align	8
.nv.constant3:
	.type		__cr_lgamma_table,@object
	.size		__cr_lgamma_table,(.L_8 - __cr_lgamma_table)
__cr_lgamma_table:
        /*0000*/ 	.byte	0x00, 0x00, 0x00, 0x00, 0x00, 0x00, 0x00, 0x00, 0x00, 0x00, 0x00, 0x00, 0x00, 0x00, 0x00, 0x00
        /*0010*/ 	.byte	0xef, 0x39, 0xfa, 0xfe, 0x42, 0x2e, 0xe6, 0x3f, 0x02, 0x20, 0x2a, 0xfa, 0x0b, 0xab, 0xfc, 0x3f
        /*0020*/ 	.byte	0xf9, 0x2c, 0x92, 0x7c, 0xa7, 0x6c, 0x09, 0x40, 0xc9, 0x79, 0x44, 0x3c, 0x64, 0x26, 0x13, 0x40
        /*0030*/ 	.byte	0xca, 0x01, 0xcf, 0x3a, 0x27, 0x51, 0x1a, 0x40, 0x30, 0xcc, 0x2d, 0xf3, 0xe1, 0x0c, 0x21, 0x40
        /*0040*/ 	.byte	0x0d, 0xb7, 0xfc, 0x82, 0x8e, 0x35, 0x25, 0x40
.L_8:


//--------------------- .text._Z6kernelPiP17curandStateXORWOW --------------------------
	.section	.text._Z6kernelPiP17curandStateXORWOW,"ax",@progbits
	.align	128
        .global         _Z6kernelPiP17curandStateXORWOW
        .type           _Z6kernelPiP17curandStateXORWOW,@function
        .size           _Z6kernelPiP17curandStateXORWOW,(.L_x_17 - _Z6kernelPiP17curandStateXORWOW)
        .other          _Z6kernelPiP17curandStateXORWOW,@"STO_CUDA_ENTRY STV_DEFAULT"
_Z6kernelPiP17curandStateXORWOW:
.text._Z6kernelPiP17curandStateXORWOW:
[----:B------:R-:W0:Y:S01]  /*0000*/  LDC R1, c[0x0][0x37c] ;  /* 0x0000df00ff017b82 */ /* 0x000e220000000800 */
[----:B------:R-:W1:Y:S07]  /*0010*/  S2R R26, SR_CTAID.X ;  /* 0x00000000001a7919 */ /* 0x000e6e0000002500 */
[----:B------:R-:W2:Y:S01]  /*0020*/  LDC.64 R28, c[0x0][0x380] ;  /* 0x0000e000ff1c7b82 */ /* 0x000ea20000000a00 */
[----:B------:R-:W3:Y:S01]  /*0030*/  LDCU.64 UR6, c[0x0][0x358] ;  /* 0x00006b00ff0677ac */ /* 0x000ee20008000a00 */
[----:B0-----:R-:W-:Y:S01]  /*0040*/  VIADD R1, R1, 0xffff4130 ;  /* 0xffff413001017836 */ /* 0x001fe20000000000 */
[----:B------:R-:W1:Y:S01]  /*0050*/  S2R R3, SR_TID.X ;  /* 0x0000000000037919 */ /* 0x000e620000002100 */
[----:B------:R-:W-:Y:S01]  /*0060*/  IMAD.MOV.U32 R5, RZ, RZ, -0x1 ;  /* 0xffffffffff057424 */ /* 0x000fe200078e00ff */
[----:B------:R-:W-:Y:S01]  /*0070*/  UMOV UR4, URZ ;  /* 0x000000ff00047c82 */ /* 0x000fe20008000000 */
[----:B------:R-:W-:Y:S01]  /*0080*/  IMAD.MOV.U32 R24, RZ, RZ, R1 ;  /* 0x000000ffff187224 */ /* 0x000fe200078e0001 */
[----:B------:R0:W-:Y:S01]  /*0090*/  STL.128 [R1+0x1c0], RZ ;  /* 0x0001c0ff01007387 */ /* 0x0001e20000100c00 */
[----:B------:R-:W4:Y:S01]  /*00a0*/  LDC.64 R6, c[0x0][0x388] ;  /* 0x0000e200ff067b82 */ /* 0x000f220000000a00 */
[----:B------:R-:W-:-:S02]  /*00b0*/  VIADD R0, R1, 0x1c0 ;  /* 0x000001c001007836 */ /* 0x000fc40000000000 */
[----:B------:R0:W-:Y:S04]  /*00c0*/  STL.128 [R1+0x1d0], RZ ;  /* 0x0001d0ff01007387 */ /* 0x0001e80000100c00 */
[----:B------:R0:W-:Y:S04]  /*00d0*/  STL.128 [R1+0x1e0], RZ ;  /* 0x0001e0ff01007387 */ /* 0x0001e80000100c00 */
[----:B------:R0:W-:Y:S04]  /*00e0*/  STL.128 [R1+0x1f0], RZ ;  /* 0x0001f0ff01007387 */ /* 0x0001e80000100c00 */
[----:B------:R0:W-:Y:S04]  /*00f0*/  STL.128 [R1+0x200], RZ ;  /* 0x000200ff01007387 */ /* 0x0001e80000100c00 */
[----:B------:R0:W-:Y:S04]  /*0100*/  STL.128 [R1+0x210], RZ ;  /* 0x000210ff01007387 */ /* 0x0001e80000100c00 */
[----:B------:R0:W-:Y:S01]  /*0110*/  STL.128 [R1+0x220], RZ ;  /* 0x000220ff01007387 */ /* 0x0001e20000100c00 */
[----:B-1----:R-:W-:-:S03]  /*0120*/  IMAD R2, R26, 0x200, R3 ;  /* 0x000002001a027824 */ /* 0x002fc600078e0203 */
[----:B------:R0:W-:Y:S01]  /*0130*/  STL.128 [R1+0x230], RZ ;  /* 0x000230ff01007387 */ /* 0x0001e20000100c00 */
[----:B------:R-:W-:Y:S02]  /*0140*/  IMAD R26, R26, R3, R3 ;  /* 0x000000031a1a7224 */ /* 0x000fe400078e0203 */
[----:B------:R-:W-:Y:S01]  /*0150*/  IMAD R2, R2, 0x6e, RZ ;  /* 0x0000006e02027824 */ /* 0x000fe200078e02ff */
[----:B------:R0:W-:Y:S01]  /*0160*/  STL.128 [R1+0x240], RZ ;  /* 0x000240ff01007387 */ /* 0x0001e20000100c00 */
[----:B----4-:R-:W-:-:S03]  /*0170*/  IMAD.WIDE R26, R26, 0x30, R6 ;  /* 0x000000301a1a7825 */ /* 0x010fc600078e0206 */
[----:B------:R0:W-:Y:S01]  /*0180*/  STL.128 [R1+0x250], RZ ;  /* 0x000250ff01007387 */ /* 0x0001e20000100c00 */
[----:B--2---:R-:W-:-:S03]  /*0190*/  IMAD.WIDE R28, R2, 0x4, R28 ;  /* 0x00000004021c7825 */ /* 0x004fc600078e021c */
[----:B------:R0:W-:Y:S01]  /*01a0*/  STL.128 [R1+0x260], RZ ;  /* 0x000260ff01007387 */ /* 0x0001e20000100c00 */
[----:B------:R-:W-:-:S03]  /*01b0*/  IMAD.MOV.U32 R3, RZ, RZ, RZ ;  /* 0x000000ffff037224 */ /* 0x000fc600078e00ff */
[----:B------:R0:W-:Y:S04]  /*01c0*/  STL.128 [R1+0x270], RZ ;  /* 0x000270ff01007387 */ /* 0x0001e80000100c00 */
        /* <DEDUP_REMOVED lines=15> */
[----:B------:R0:W-:Y:S04]  /*02c0*/  STL.64 [R1], RZ ;  /* 0x000000ff01007387 */ /* 0x0001e80000100a00 */
        /* <DEDUP_REMOVED lines=55> */
[----:B------:R0:W-:Y:S04]  /*0640*/  STL.64 [R1+0x8], RZ ;  /* 0x000008ff01007387 */ /* 0x0001e80000100a00 */
        /* <DEDUP_REMOVED lines=116> */
[----:B---3--:R0:W-:Y:S04]  /*0d90*/  STG.E desc[UR6][R28.64], R5 ;  /* 0x000000051c007986 */ /* 0x0081e8000c101906 */
[----:B------:R0:W-:Y:S04]  /*0da0*/  STG.E desc[UR6][R28.64+0x4], R5 ;  /* 0x000004051c007986 */ /* 0x0001e8000c101906 */
[----:B------:R0:W-:Y:S04]  /*0db0*/  STG.E desc[UR6][R28.64+0x8], R5 ;  /* 0x000008051c007986 */ /* 0x0001e8000c101906 */
[----:B------:R0:W-:Y:S04]  /*0dc0*/  STG.E desc[UR6][R28.64+0xc], R5 ;  /* 0x00000c051c007986 */ /* 0x0001e8000c101906 */
[----:B------:R0:W-:Y:S04]  /*0dd0*/  STG.E desc[UR6][R28.64+0x10], R5 ;  /* 0x000010051c007986 */ /* 0x0001e8000c101906 */
[----:B------:R0:W-:Y:S04]  /*0de0*/  STG.E desc[UR6][R28.64+0x14], R5 ;  /* 0x000014051c007986 */ /* 0x0001e8000c101906 */
[----:B------:R0:W-:Y:S04]  /*0df0*/  STG.E desc[UR6][R28.64+0x18], R5 ;  /* 0x000018051c007986 */ /* 0x0001e8000c101906 */
[----:B------:R0:W-:Y:S04]  /*0e00*/  STG.E desc[UR6][R28.64+0x1c], R5 ;  /* 0x00001c051c007986 */ /* 0x0001e8000c101906 */
        /* <DEDUP_REMOVED lines=2981> */
[----:B------:R0:W-:Y:S02]  /*c860*/  STL.128 [R1+0xbec0], RZ ;  /* 0x00bec0ff01007387 */ /* 0x0001e40000100c00 */
.L_x_6:
[----:B0-----:R-:W2:Y:S04]  /*c870*/  LDG.E.64 R6, desc[UR6][R26.64] ;  /* 0x000000061a067981 */ /* 0x001ea8000c1e1b00 */
[----:B0-----:R-:W3:Y:S01]  /*c880*/  LDG.E.64 R4, desc[UR6][R26.64+0x10] ;  /* 0x000010061a047981 */ /* 0x001ee2000c1e1b00 */
[----:B--2---:R-:W-:Y:S01]  /*c890*/  SHF.R.U32.HI R8, RZ, 0x2, R7 ;  /* 0x00000002ff087819 */ /* 0x004fe20000011607 */
[----:B------:R-:W-:-:S03]  /*c8a0*/  VIADD R6, R6, 0x587c5 ;  /* 0x000587c506067836 */ /* 0x000fc60000000000 */
[----:B------:R-:W-:Y:S01]  /*c8b0*/  LOP3.LUT R8, R8, R7, RZ, 0x3c, !PT ;  /* 0x0000000708087212 */ /* 0x000fe200078e3cff */
[----:B---3--:R-:W-:-:S04]  /*c8c0*/  IMAD.SHL.U32 R10, R5, 0x10, RZ ;  /* 0x00000010050a7824 */ /* 0x008fc800078e00ff */
[----:B------:R-:W-:-:S05]  /*c8d0*/  IMAD.SHL.U32 R7, R8, 0x2, RZ ;  /* 0x0000000208077824 */ /* 0x000fca00078e00ff */
[----:B------:R-:W-:Y:S02]  /*c8e0*/  LOP3.LUT R7, R5, R10, R7, 0x96, !PT ;  /* 0x0000000a05077212 */ /* 0x000fe400078e9607 */
[----:B------:R-:W2:Y:S02]  /*c8f0*/  LDG.E.64 R10, desc[UR6][R26.64+0x8] ;  /* 0x000008061a0a7981 */ /* 0x000ea4000c1e1b00 */
[----:B------:R-:W-:Y:S01]  /*c900*/  LOP3.LUT R9, R7, R8, RZ, 0x3c, !PT ;  /* 0x0000000807097212 */ /* 0x000fe200078e3cff */
[----:B------:R-:W-:-:S04]  /*c910*/  IMAD.MOV.U32 R8, RZ, RZ, 0x2f800000 ;  /* 0x2f800000ff087424 */ /* 0x000fc800078e00ff */
[----:B------:R-:W-:-:S05]  /*c920*/  IMAD.IADD R7, R9, 0x1, R6 ;  /* 0x0000000109077824 */ /* 0x000fca00078e0206 */
[----:B------:R-:W-:-:S05]  /*c930*/  I2FP.F32.U32 R7, R7 ;  /* 0x0000000700077245 */ /* 0x000fca0000201000 */
[----:B------:R-:W-:-:S04]  /*c940*/  FFMA R7, R7, R8, 1.1641532182693481445e-10 ;  /* 0x2f00000007077423 */ /* 0x000fc80000000008 */
[----:B------:R-:W-:-:S06]  /*c950*/  FMUL R15, R7, 110 ;  /* 0x42dc0000070f7820 */ /* 0x000fcc0000400000 */
[----:B------:R-:W0:Y:S01]  /*c960*/  F2I.TRUNC.NTZ R15, R15 ;  /* 0x0000000f000f7305 */ /* 0x000e22000020f100 */
[----:B------:R-:W-:Y:S02]  /*c970*/  IMAD R8, R3, 0x1b8, R0 ;  /* 0x000001b803087824 */ /* 0x000fe400078e0200 */
[C---:B0-----:R-:W-:Y:S02]  /*c980*/  IMAD R14, R15.reuse, 0x4, R24 ;  /* 0x000000040f0e7824 */ /* 0x041fe400078e0218 */
[----:B------:R-:W-:-:S03]  /*c990*/  IMAD R17, R15, 0x4, R8 ;  /* 0x000000040f117824 */ /* 0x000fc600078e0208 */
[----:B------:R-:W3:Y:S04]  /*c9a0*/  LDL R16, [R14] ;  /* 0x000000000e107983 */ /* 0x000ee80000100800 */
[----:B------:R-:W3:Y:S01]  /*c9b0*/  LDL R19, [R17] ;  /* 0x0000000011137983 */ /* 0x000ee20000100800 */
[----:B------:R-:W-:Y:S02]  /*c9c0*/  IMAD.MOV.U32 R13, RZ, RZ, R4 ;  /* 0x000000ffff0d7224 */ /* 0x000fe400078e0004 */
[----:B------:R-:W-:-:S05]  /*c9d0*/  IMAD.MOV.U32 R8, RZ, RZ, R5 ;  /* 0x000000ffff087224 */ /* 0x000fca00078e0005 */
[----:B------:R0:W-:Y:S01]  /*c9e0*/  STG.E.64 desc[UR6][R26.64+0x10], R8 ;  /* 0x000010081a007986 */ /* 0x0001e2000c101b06 */
[----:B------:R-:W-:Y:S01]  /*c9f0*/  UIADD3 UR4, UPT, UPT, UR4, 0x1, URZ ;  /* 0x0000000104047890 */ /* 0x000fe2000fffe0ff */
[----:B------:R-:W-:Y:S03]  /*ca00*/  BSSY.RECONVERGENT B0, `(.L_x_0) ;  /* 0x0000021000007945 */ /* 0x000fe60003800200 */
[----:B------:R-:W-:Y:S01]  /*ca10*/  UISETP.NE.AND UP0, UPT, UR4, 0x7d0, UPT ;  /* 0x000007d00400788c */ /* 0x000fe2000bf05270 */
[----:B--2---:R-:W-:Y:S02]  /*ca20*/  IMAD.MOV.U32 R7, RZ, RZ, R10 ;  /* 0x000000ffff077224 */ /* 0x004fe400078e000a */
[----:B------:R-:W-:-:S03]  /*ca30*/  IMAD.MOV.U32 R12, RZ, RZ, R11 ;  /* 0x000000ffff0c7224 */ /* 0x000fc600078e000b */
[----:B------:R0:W-:Y:S04]  /*ca40*/  STG.E.64 desc[UR6][R26.64], R6 ;  /* 0x000000061a007986 */ /* 0x0001e8000c101b06 */
[----:B------:R0:W-:Y:S01]  /*ca50*/  STG.E.64 desc[UR6][R26.64+0x8], R12 ;  /* 0x0000080c1a007986 */ /* 0x0001e2000c101b06 */
[----:B---3--:R-:W-:-:S13]  /*ca60*/  LOP3.LUT P0, RZ, R19, R16, RZ, 0xfc, !PT ;  /* 0x0000001013ff7212 */ /* 0x008fda000780fcff */
[----:B0-----:R-:W-:Y:S05]  /*ca70*/  @P0 BRA `(.L_x_1) ;  /* 0x0000000000640947 */ /* 0x001fea0003800000 */
[----:B------:R-:W-:Y:S01]  /*ca80*/  IMAD.MOV.U32 R4, RZ, RZ, 0x1 ;  /* 0x00000001ff047424 */ /* 0x000fe200078e00ff */
[----:B------:R-:W-:-:S04]  /*ca90*/  ISETP.GE.AND P0, PT, R3, 0x1, PT ;  /* 0x000000010300780c */ /* 0x000fc80003f06270 */
[----:B------:R0:W-:Y:S09]  /*caa0*/  STL [R17], R4 ;  /* 0x0000000411007387 */ /* 0x0001f20000100800 */
[----:B------:R-:W-:Y:S05]  /*cab0*/  @!P0 BRA `(.L_x_2) ;  /* 0x0000000000388947 */ /* 0x000fea0003800000 */
[----:B0-----:R-:W0:Y:S01]  /*cac0*/  LDC.64 R4, c[0x0][0x380] ;  /* 0x0000e000ff047b82 */ /* 0x001e220000000a00 */
[----:B------:R-:W-:Y:S02]  /*cad0*/  IMAD.IADD R13, R2, 0x1, R3 ;  /* 0x00000001020d7824 */ /* 0x000fe400078e0203 */
[----:B------:R-:W-:-:S07]  /*cae0*/  IMAD.MOV.U32 R8, RZ, RZ, 0x1 ;  /* 0x00000001ff087424 */ /* 0x000fce00078e00ff */
.L_x_3:
[----:B------:R-:W-:-:S04]  /*caf0*/  IMAD.IADD R7, R13, 0x1, -R8 ;  /* 0x000000010d077824 */ /* 0x000fc800078e0a08 */
[----:B0-----:R-:W-:-:S06]  /*cb00*/  IMAD.WIDE R6, R7, 0x4, R4 ;  /* 0x0000000407067825 */ /* 0x001fcc00078e0204 */
[----:B------:R-:W2:Y:S01]  /*cb10*/  LDG.E R6, desc[UR6][R6.64] ;  /* 0x0000000606067981 */ /* 0x000ea2000c1e1900 */
[C-C-:B------:R-:W-:Y:S02]  /*cb20*/  IMAD.IADD R11, R15.reuse, 0x1, R8.reuse ;  /* 0x000000010f0b7824 */ /* 0x140fe400078e0208 */
[----:B------:R-:W-:-:S03]  /*cb30*/  IMAD.IADD R9, R15, 0x1, -R8 ;  /* 0x000000010f097824 */ /* 0x000fc600078e0a08 */
[----:B--2---:R-:W-:-:S04]  /*cb40*/  ISETP.NE.AND P0, PT, R6, R11, PT ;  /* 0x0000000b0600720c */ /* 0x004fc80003f05270 */
[----:B------:R-:W-:-:S13]  /*cb50*/  ISETP.EQ.OR P0, PT, R6, R9, !P0 ;  /* 0x000000090600720c */ /* 0x000fda0004702670 */
[----:B------:R-:W-:Y:S05]  /*cb60*/  @P0 BRA `(.L_x_1) ;  /* 0x0000000000280947 */ /* 0x000fea0003800000 */
[C---:B------:R-:W-:Y:S01]  /*cb70*/  ISETP.NE.AND P0, PT, R8.reuse, R3, PT ;  /* 0x000000030800720c */ /* 0x040fe20003f05270 */
[----:B------:R-:W-:-:S12]  /*cb80*/  VIADD R8, R8, 0x1 ;  /* 0x0000000108087836 */ /* 0x000fd80000000000 */
[----:B------:R-:W-:Y:S05]  /*cb90*/  @P0 BRA `(.L_x_3) ;  /* 0xfffffffc00d40947 */ /* 0x000fea000383ffff */
.L_x_2:
[----:B0-----:R-:W-:-:S04]  /*cba0*/  IMAD.WIDE R4, R3, 0x4, R28 ;  /* 0x0000000403047825 */ /* 0x001fc800078e021c */
[----:B------:R-:W-:Y:S01]  /*cbb0*/  VIADD R3, R3, 0x1 ;  /* 0x0000000103037836 */ /* 0x000fe20000000000 */
[----:B------:R0:W-:Y:S01]  /*cbc0*/  STG.E desc[UR6][R4.64], R15 ;  /* 0x0000000f04007986 */ /* 0x0001e2000c101906 */
[----:B------:R-:W-:-:S03]  /*cbd0*/  IMAD.MOV.U32 R7, RZ, RZ, 0x1 ;  /* 0x00000001ff077424 */ /* 0x000fc600078e00ff */
[----:B------:R-:W-:Y:S02]  /*cbe0*/  ISETP.NE.AND P0, PT, R3, 0x6e, PT ;  /* 0x0000006e0300780c */ /* 0x000fe40003f05270 */
[----:B------:R0:W-:Y:S11]  /*cbf0*/  STL [R14], R7 ;  /* 0x000000070e007387 */ /* 0x0001f60000100800 */
[----:B0-----:R-:W-:Y:S05]  /*cc00*/  @!P0 EXIT ;  /* 0x000000000000894d */ /* 0x001fea0003800000 */
.L_x_1:
[----:B------:R-:W-:Y:S05]  /*cc10*/  BSYNC.RECONVERGENT B0 ;  /* 0x0000000000007941 */ /* 0x000fea0003800200 */
.L_x_0:
[----:B------:R-:W2:Y:S04]  /*cc20*/  LDL.128 R8, [R1] ;  /* 0x0000000001087983 */ /* 0x000ea80000100c00 */
[----:B------:R-:W3:Y:S04]  /*cc30*/  LDL.128 R12, [R1+0x10] ;  /* 0x00001000010c7983 */ /* 0x000ee80000100c00 */
[----:B------:R-:W4:Y:S04]  /*cc40*/  LDL.128 R20, [R1+0x20] ;  /* 0x0000200001147983 */ /* 0x000f280000100c00 */
[----:B------:R-:W5:Y:S04]  /*cc50*/  LDL.128 R4, [R1+0x30] ;  /* 0x0000300001047983 */ /* 0x000f680000100c00 */
[----:B------:R-:W5:Y:S01]  /*cc60*/  LDL.128 R16, [R1+0x40] ;  /* 0x0000400001107983 */ /* 0x000f620000100c00 */
[----:B--2---:R-:W-:-:S04]  /*cc70*/  IADD3 R8, PT, PT, R10, R9, R8 ;  /* 0x000000090a087210 */ /* 0x004fc80007ffe008 */
[----:B---3--:R-:W-:-:S04]  /*cc80*/  IADD3 R8, PT, PT, R12, R11, R8 ;  /* 0x0000000b0c087210 */ /* 0x008fc80007ffe008 */
[----:B------:R-:W-:Y:S02]  /*cc90*/  IADD3 R13, PT, PT, R14, R13, R8 ;  /* 0x0000000d0e0d7210 */ /* 0x000fe40007ffe008 */
[----:B------:R-:W2:Y:S02]  /*cca0*/  LDL.128 R8, [R1+0x50] ;  /* 0x0000500001087983 */ /* 0x000ea40000100c00 */
[----:B----4-:R-:W-:-:S04]  /*ccb0*/  IADD3 R13, PT, PT, R20, R15, R13 ;  /* 0x0000000f140d7210 */ /* 0x010fc80007ffe00d */
[----:B------:R-:W-:Y:S02]  /*ccc0*/  IADD3 R21, PT, PT, R22, R21, R13 ;  /* 0x0000001516157210 */ /* 0x000fe40007ffe00d */
[----:B------:R-:W3:Y:S02]  /*ccd0*/  LDL.128 R12, [R1+0x60] ;  /* 0x00006000010c7983 */ /* 0x000ee40000100c00 */
[----:B-----5:R-:W-:Y:S02]  /*cce0*/  IADD3 R4, PT, PT, R4, R23, R21 ;  /* 0x0000001704047210 */ /* 0x020fe40007ffe015 */
[----:B------:R-:W4:Y:S02]  /*ccf0*/  LDL.128 R20, [R1+0x70] ;  /* 0x0000700001147983 */ /* 0x000f240000100c00 */
[----:B------:R-:W-:-:S04]  /*cd00*/  IADD3 R4, PT, PT, R6, R5, R4 ;  /* 0x0000000506047210 */ /* 0x000fc80007ffe004 */
[----:B------:R-:W-:-:S04]  /*cd10*/  IADD3 R4, PT, PT, R16, R7, R4 ;  /* 0x0000000710047210 */ /* 0x000fc80007ffe004 */
[----:B------:R-:W-:Y:S02]  /*cd20*/  IADD3 R17, PT, PT, R18, R17, R4 ;  /* 0x0000001112117210 */ /* 0x000fe40007ffe004 */
[----:B------:R-:W5:Y:S01]  /*cd30*/  LDL.128 R4, [R1+0x80] ;  /* 0x0000800001047983 */ /* 0x000f620000100c00 */
[----:B------:R-:W-:Y:S01]  /*cd40*/  IMAD R25, R3, 0x1b8, R0 ;  /* 0x000001b803197824 */ /* 0x000fe200078e0200 */
[----:B--2---:R-:W-:-:S04]  /*cd50*/  IADD3 R8, PT, PT, R8, R19, R17 ;  /* 0x0000001308087210 */ /* 0x004fc80007ffe011 */
[----:B------:R-:W2:Y:S01]  /*cd60*/  LDL.64 R18, [R25] ;  /* 0x0000000019127983 */ /* 0x000ea20000100a00 */
[----:B------:R-:W-:-:S03]  /*cd70*/  IADD3 R8, PT, PT, R10, R9, R8 ;  /* 0x000000090a087210 */ /* 0x000fc60007ffe008 */
[----:B------:R-:W2:Y:S01]  /*cd80*/  LDL.64 R16, [R25+0x8] ;  /* 0x0000080019107983 */ /* 0x000ea20000100a00 */
[----:B---3--:R-:W-:-:S04]  /*cd90*/  IADD3 R8, PT, PT, R12, R11, R8 ;  /* 0x0000000b0c087210 */ /* 0x008fc80007ffe008 */
[----:B------:R-:W-:Y:S02]  /*cda0*/  IADD3 R8, PT, PT, R14, R13, R8 ;  /* 0x0000000d0e087210 */ /* 0x000fe40007ffe008 */
[----:B------:R-:W3:Y:S02]  /*cdb0*/  LDL.64 R12, [R25+0x18] ;  /* 0x00001800190c7983 */ /* 0x000ee40000100a00 */
[----:B----4-:R-:W-:Y:S02]  /*cdc0*/  IADD3 R8, PT, PT, R20, R15, R8 ;  /* 0x0000000f14087210 */ /* 0x010fe40007ffe008 */
[----:B------:R-:W4:Y:S02]  /*cdd0*/  LDL.64 R14, [R25+0x10] ;  /* 0x00001000190e7983 */ /* 0x000f240000100a00 */
[----:B------:R-:W-:Y:S02]  /*cde0*/  IADD3 R21, PT, PT, R22, R21, R8 ;  /* 0x0000001516157210 */ /* 0x000fe40007ffe008 */
[----:B------:R-:W3:Y:S02]  /*cdf0*/  LDL.128 R8, [R1+0x90] ;  /* 0x0000900001087983 */ /* 0x000ee40000100c00 */
[----:B-----5:R-:W-:-:S02]  /*ce00*/  IADD3 R4, PT, PT, R4, R23, R21 ;  /* 0x0000001704047210 */ /* 0x020fc40007ffe015 */
[----:B------:R-:W5:Y:S02]  /*ce10*/  LDL.64 R20, [R25+0x38] ;  /* 0x0000380019147983 */ /* 0x000f640000100a00 */
[----:B------:R-:W-:Y:S02]  /*ce20*/  IADD3 R4, PT, PT, R6, R5, R4 ;  /* 0x0000000506047210 */ /* 0x000fe40007ffe004 */
[----:B--2---:R-:W-:Y:S02]  /*ce30*/  IADD3 R16, PT, PT, R16, R19, R18 ;  /* 0x0000001310107210 */ /* 0x004fe40007ffe012 */
[----:B------:R-:W2:Y:S01]  /*ce40*/  LDL.64 R18, [R25+0x20] ;  /* 0x0000200019127983 */ /* 0x000ea20000100a00 */
[----:B---3--:R-:W-:-:S03]  /*ce50*/  IADD3 R8, PT, PT, R8, R7, R4 ;  /* 0x0000000708087210 */ /* 0x008fc60007ffe004 */
[----:B------:R-:W3:Y:S01]  /*ce60*/  LDL.128 R4, [R1+0xa0] ;  /* 0x0000a00001047983 */ /* 0x000ee20000100c00 */
[----:B----4-:R-:W-:-:S03]  /*ce70*/  IADD3 R14, PT, PT, R14, R17, R16 ;  /* 0x000000110e0e7210 */ /* 0x010fc60007ffe010 */
[----:B------:R-:W4:Y:S01]  /*ce80*/  LDL.64 R16, [R25+0x28] ;  /* 0x0000280019107983 */ /* 0x000f220000100a00 */
[----:B------:R-:W-:-:S03]  /*ce90*/  IADD3 R12, PT, PT, R12, R15, R14 ;  /* 0x0000000f0c0c7210 */ /* 0x000fc60007ffe00e */
[----:B------:R-:W5:Y:S01]  /*cea0*/  LDL.64 R14, [R25+0x30] ;  /* 0x00003000190e7983 */ /* 0x000f620000100a00 */
[----:B------:R-:W-:Y:S02]  /*ceb0*/  IADD3 R8, PT, PT, R10, R9, R8 ;  /* 0x000000090a087210 */ /* 0x000fe40007ffe008 */
[----:B--2---:R-:W-:Y:S02]  /*cec0*/  IADD3 R12, PT, PT, R18, R13, R12 ;  /* 0x0000000d120c7210 */ /* 0x004fe40007ffe00c */
[----:B---3--:R-:W-:Y:S02]  /*ced0*/  IADD3 R4, PT, PT, R4, R11, R8 ;  /* 0x0000000b04047210 */ /* 0x008fe40007ffe008 */
[----:B------:R-:W2:Y:S01]  /*cee0*/  LDL.128 R8, [R1+0xb0] ;  /* 0x0000b00001087983 */ /* 0x000ea20000100c00 */
[----:B----4-:R-:W-:-:S03]  /*cef0*/  IADD3 R16, PT, PT, R16, R19, R12 ;  /* 0x0000001310107210 */ /* 0x010fc60007ffe00c */
[----:B------:R-:W3:Y:S01]  /*cf00*/  LDL.64 R12, [R25+0x40] ;  /* 0x00004000190c7983 */ /* 0x000ee20000100a00 */
[----:B-----5:R-:W-:-:S03]  /*cf10*/  IADD3 R14, PT, PT, R14, R17, R16 ;  /* 0x000000110e0e7210 */ /* 0x020fc60007ffe010 */
[----:B------:R-:W4:Y:S01]  /*cf20*/  LDL.64 R16, [R25+0x48] ;  /* 0x0000480019107983 */ /* 0x000f220000100a00 */
[----:B------:R-:W-:Y:S02]  /*cf30*/  IADD3 R4, PT, PT, R6, R5, R4 ;  /* 0x0000000506047210 */ /* 0x000fe40007ffe004 */
[----:B------:R-:W-:Y:S01]  /*cf40*/  IADD3 R14, PT, PT, R20, R15, R14 ;  /* 0x0000000f140e7210 */ /* 0x000fe20007ffe00e */
[----:B------:R-:W5:Y:S01]  /*cf50*/  LDL.64 R18, [R25+0x50] ;  /* 0x0000500019127983 */ /* 0x000f620000100a00 */
[----:B--2---:R-:W-:-:S03]  /*cf60*/  IADD3 R8, PT, PT, R8, R7, R4 ;  /* 0x0000000708087210 */ /* 0x004fc60007ffe004 */
[----:B------:R-:W2:Y:S01]  /*cf70*/  LDL.128 R4, [R1+0xc0] ;  /* 0x0000c00001047983 */ /* 0x000ea20000100c00 */
[----:B---3--:R-:W-:-:S03]  /*cf80*/  IADD3 R12, PT, PT, R12, R21, R14 ;  /* 0x000000150c0c7210 */ /* 0x008fc60007ffe00e */
[----:B------:R-:W3:Y:S01]  /*cf90*/  LDL.64 R14, [R25+0x58] ;  /* 0x00005800190e7983 */ /* 0x000ee20000100a00 */
[----:B----4-:R-:W-:-:S03]  /*cfa0*/  IADD3 R16, PT, PT, R16, R13, R12 ;  /* 0x0000000d10107210 */ /* 0x010fc60007ffe00c */
[----:B------:R-:W4:Y:S01]  /*cfb0*/  LDL.64 R12, [R25+0x60] ;  /* 0x00006000190c7983 */ /* 0x000f220000100a00 */
[----:B------:R-:W-:Y:S02]  /*cfc0*/  IADD3 R8, PT, PT, R10, R9, R8 ;  /* 0x000000090a087210 */ /* 0x000fe40007ffe008 */
[----:B-----5:R-:W-:Y:S01]  /*cfd0*/  IADD3 R16, PT, PT, R18, R17, R16 ;  /* 0x0000001112107210 */ /* 0x020fe20007ffe010 */
        /* <DEDUP_REMOVED lines=106> */
[----:B------:R-:W-:-:S03]  /*d680*/  IADD3 R8, PT, PT, R10, R9, R8 ;  /* 0x000000090a087210 */ /* 0x000fc60007ffe008 */
[----:B------:R-:W4:Y:S01]  /*d690*/  LDL.64 R20, [R25+0x188] ;  /* 0x0001880019147983 */ /* 0x000f220000100a00 */
[----:B-----5:R-:W-:Y:S02]  /*d6a0*/  IADD3 R16, PT, PT, R18, R17, R16 ;  /* 0x0000001112107210 */ /* 0x020fe40007ffe010 */
[----:B--2---:R-:W-:Y:S02]  /*d6b0*/  IADD3 R4, PT, PT, R4, R11, R8 ;  /* 0x0000000b04047210 */ /* 0x004fe40007ffe008 */
[----:B------:R-:W2:Y:S01]  /*d6c0*/  LDL.128 R8, [R1+0x190] ;  /* 0x0001900001087983 */ /* 0x000ea20000100c00 */
[----:B---3--:R-:W-:-:S03]  /*d6d0*/  IADD3 R14, PT, PT, R14, R19, R16 ;  /* 0x000000130e0e7210 */ /* 0x008fc60007ffe010 */
[----:B------:R-:W3:Y:S01]  /*d6e0*/  LDL.64 R16, [R25+0x190] ;  /* 0x0001900019107983 */ /* 0x000ee20000100a00 */
[----:B----4-:R-:W-:-:S03]  /*d6f0*/  IADD3 R12, PT, PT, R12, R15, R14 ;  /* 0x0000000f0c0c7210 */ /* 0x010fc60007ffe00e */
[----:B------:R-:W4:Y:S01]  /*d700*/  LDL.64 R14, [R25+0x198] ;  /* 0x00019800190e7983 */ /* 0x000f220000100a00 */
[----:B------:R-:W-:Y:S02]  /*d710*/  IADD3 R4, PT, PT, R6, R5, R4 ;  /* 0x0000000506047210 */ /* 0x000fe40007ffe004 */
[----:B------:R-:W-:Y:S01]  /*d720*/  IADD3 R20, PT, PT, R20, R13, R12 ;  /* 0x0000000d14147210 */ /* 0x000fe20007ffe00c */
[----:B------:R-:W5:Y:S04]  /*d730*/  LDL.64 R18, [R25+0x1a8] ;  /* 0x0001a80019127983 */ /* 0x000f680000100a00 */
[----:B------:R-:W5:Y:S01]  /*d740*/  LDL.64 R12, [R25+0x1a0] ;  /* 0x0001a000190c7983 */ /* 0x000f620000100a00 */
[----:B--2---:R-:W-:-:S03]  /*d750*/  IADD3 R8, PT, PT, R8, R7, R4 ;  /* 0x0000000708087210 */ /* 0x004fc60007ffe004 */
[----:B------:R-:W2:Y:S01]  /*d760*/  LDL.128 R4, [R1+0x1a0] ;  /* 0x0001a00001047983 */ /* 0x000ea20000100c00 */
[----:B------:R-:W-:Y:S02]  /*d770*/  IADD3 R10, PT, PT, R10, R9, R8 ;  /* 0x000000090a0a7210 */ /* 0x000fe40007ffe008 */
[----:B---3--:R-:W-:Y:S01]  /*d780*/  IADD3 R16, PT, PT, R16, R21, R20 ;  /* 0x0000001510107210 */ /* 0x008fe20007ffe014 */
[----:B------:R-:W3:Y:S03]  /*d790*/  LDL.64 R8, [R25+0x1b0] ;  /* 0x0001b00019087983 */ /* 0x000ee60000100a00 */
[----:B----4-:R-:W-:Y:S02]  /*d7a0*/  IADD3 R14, PT, PT, R14, R17, R16 ;  /* 0x000000110e0e7210 */ /* 0x010fe40007ffe010 */
[----:B------:R-:W4:Y:S02]  /*d7b0*/  LDL.64 R16, [R1+0x1b0] ;  /* 0x0001b00001107983 */ /* 0x000f240000100a00 */
[----:B-----5:R-:W-:-:S04]  /*d7c0*/  IADD3 R12, PT, PT, R12, R15, R14 ;  /* 0x0000000f0c0c7210 */ /* 0x020fc80007ffe00e */
[----:B------:R-:W-:Y:S01]  /*d7d0*/  IADD3 R12, PT, PT, R18, R13, R12 ;  /* 0x0000000d120c7210 */ /* 0x000fe20007ffe00c */
[----:B------:R-:W-:Y:S01]  /*d7e0*/  BSSY.RECONVERGENT B0, `(.L_x_4) ;  /* 0x0000049000007945 */ /* 0x000fe20003800200 */
[----:B--2---:R-:W-:Y:S02]  /*d7f0*/  IADD3 R4, PT, PT, R4, R11, R10 ;  /* 0x0000000b04047210 */ /* 0x004fe40007ffe00a */
[----:B---3--:R-:W-:Y:S02]  /*d800*/  IADD3 R8, PT, PT, R8, R19, R12 ;  /* 0x0000001308087210 */ /* 0x008fe40007ffe00c */
[----:B------:R-:W-:-:S03]  /*d810*/  IADD3 R4, PT, PT, R6, R5, R4 ;  /* 0x0000000506047210 */ /* 0x000fc60007ffe004 */
[----:B------:R-:W-:Y:S01]  /*d820*/  IMAD.IADD R8, R9, 0x1, R8 ;  /* 0x0000000109087824 */ /* 0x000fe200078e0208 */
[----:B----4-:R-:W-:-:S04]  /*d830*/  IADD3 R4, PT, PT, R16, R7, R4 ;  /* 0x0000000710047210 */ /* 0x010fc80007ffe004 */
[----:B------:R-:W-:-:S04]  /*d840*/  IADD3 R4, PT, PT, R8, R17, R4 ;  /* 0x0000001108047210 */ /* 0x000fc80007ffe004 */
[----:B------:R-:W-:-:S13]  /*d850*/  ISETP.NE.AND P0, PT, R4, 0x6e, PT ;  /* 0x0000006e0400780c */ /* 0x000fda0003f05270 */
[----:B------:R-:W-:Y:S05]  /*d860*/  @P0 BRA `(.L_x_5) ;  /* 0x0000000400000947 */ /* 0x000fea0003800000 */
[----:B------:R-:W0:Y:S01]  /*d870*/  LDC.64 R4, c[0x0][0x380] ;  /* 0x0000e000ff047b82 */ /* 0x000e220000000a00 */
[----:B------:R-:W-:-:S04]  /*d880*/  VIADD R3, R3, 0xffffffff ;  /* 0xffffffff03037836 */ /* 0x000fc80000000000 */
[----:B------:R-:W-:-:S04]  /*d890*/  IMAD.IADD R7, R2, 0x1, R3 ;  /* 0x0000000102077824 */ /* 0x000fc800078e0203 */
[----:B0-----:R-:W-:-:S05]  /*d8a0*/  IMAD.WIDE R4, R7, 0x4, R4 ;  /* 0x0000000407047825 */ /* 0x001fca00078e0204 */
[----:B------:R-:W2:Y:S01]  /*d8b0*/  LDG.E R7, desc[UR6][R4.64] ;  /* 0x0000000604077981 */ /* 0x000ea2000c1e1900 */
[----:B------:R-:W-:-:S05]  /*d8c0*/  IMAD.MOV.U32 R9, RZ, RZ, -0x1 ;  /* 0xffffffffff097424 */ /* 0x000fca00078e00ff */
[----:B------:R0:W-:Y:S01]  /*d8d0*/  STG.E desc[UR6][R4.64], R9 ;  /* 0x0000000904007986 */ /* 0x0001e2000c101906 */
[----:B--2---:R-:W-:-:S05]  /*d8e0*/  IMAD R7, R7, 0x4, R24 ;  /* 0x0000000407077824 */ /* 0x004fca00078e0218 */
[----:B------:R0:W-:Y:S04]  /*d8f0*/  STL [R7], RZ ;  /* 0x000000ff07007387 */ /* 0x0001e80000100800 */
[----:B------:R0:W-:Y:S04]  /*d900*/  STL.64 [R25], RZ ;  /* 0x000000ff19007387 */ /* 0x0001e80000100a00 */
[----:B------:R0:W-:Y:S04]  /*d910*/  STL.64 [R25+0x8], RZ ;  /* 0x000008ff19007387 */ /* 0x0001e80000100a00 */
        /* <DEDUP_REMOVED lines=52> */
[----:B------:R0:W-:Y:S02]  /*dc60*/  STL.64 [R25+0x1b0], RZ ;  /* 0x0001b0ff19007387 */ /* 0x0001e40000100a00 */
.L_x_5:
[----:B------:R-:W-:Y:S05]  /*dc70*/  BSYNC.RECONVERGENT B0 ;  /* 0x0000000000007941 */ /* 0x000fea0003800200 */
.L_x_4:
[----:B------:R-:W-:Y:S05]  /*dc80*/  BRA.U UP0, `(.L_x_6) ;  /* 0xffffffe900f87547 */ /* 0x000fea000b83ffff */
[----:B------:R-:W-:Y:S05]  /*dc90*/  EXIT ;  /* 0x000000000000794d */ /* 0x000fea0003800000 */
.L_x_7:
[----:B------:R-:W-:-:S00]  /*dca0*/  BRA `(.L_x_7) ;  /* 0xfffffffc00fc7947 */ /* 0x000fc0000383ffff */
[----:B------:R-:W-:-:S00]  /*dcb0*/  NOP ;  /* 0x0000000000007918 */ /* 0x000fc00000000000 */
        /* <DEDUP_REMOVED lines=12> */
.L_x_17:


//--------------------- .text._Z12setup_kernelP17curandStateXORWOWm --------------------------
	.section	.text._Z12setup_kernelP17curandStateXORWOWm,"ax",@progbits
	.align	128
        .global         _Z12setup_kernelP17curandStateXORWOWm
        .type           _Z12setup_kernelP17curandStateXORWOWm,@function
        .size           _Z12setup_kernelP17curandStateXORWOWm,(.L_x_18 - _Z12setup_kernelP17curandStateXORWOWm)
        .other          _Z12setup_kernelP17curandStateXORWOWm,@"STO_CUDA_ENTRY STV_DEFAULT"
_Z12setup_kernelP17curandStateXORWOWm:
.text._Z12setup_kernelP17curandStateXORWOWm:
[----:B------:R-:W-:Y:S01]  /*0000*/  LDC R1, c[0x0][0x37c] ;  /* 0x0000df00ff017b82 */ /* 0x000fe20000000800 */
[----:B------:R-:W0:Y:S07]  /*0010*/  S2R R11, SR_TID.X ;  /* 0x00000000000b7919 */ /* 0x000e2e0000002100 */
[----:B------:R-:W1:Y:S01]  /*0020*/  LDC.64 R4, c[0x0][0x388] ;  /* 0x0000e200ff047b82 */ /* 0x000e620000000a00 */
[----:B------:R-:W2:Y:S01]  /*0030*/  LDCU.64 UR4, c[0x0][0x358] ;  /* 0x00006b00ff0477ac */ /* 0x000ea20008000a00 */
[----:B------:R-:W-:Y:S06]  /*0040*/  BSSY.RECONVERGENT B0, `(.L_x_8) ;  /* 0x00000eb000007945 */ /* 0x000fec0003800200 */
[----:B------:R-:W0:Y:S08]  /*0050*/  S2UR UR6, SR_CTAID.X ;  /* 0x00000000000679c3 */ /* 0x000e300000002500 */
[----:B------:R-:W3:Y:S01]  /*0060*/  LDC.64 R2, c[0x0][0x380] ;  /* 0x0000e000ff027b82 */ /* 0x000ee20000000a00 */
[----:B-1----:R-:W-:-:S02]  /*0070*/  LOP3.LUT R0, R4, 0xaad26b49, RZ, 0x3c, !PT ;  /* 0xaad26b4904007812 */ /* 0x002fc400078e3cff */
[----:B------:R-:W-:-:S03]  /*0080*/  LOP3.LUT R4, R5, 0xf7dcefdd, RZ, 0x3c, !PT ;  /* 0xf7dcefdd05047812 */ /* 0x000fc600078e3cff */
[----:B------:R-:W-:Y:S02]  /*0090*/  IMAD R0, R0, 0x4182bed5, RZ ;  /* 0x4182bed500007824 */ /* 0x000fe400078e02ff */
[----:B------:R-:W-:Y:S02]  /*00a0*/  IMAD R5, R4, -0x658354e5, RZ ;  /* 0x9a7cab1b04057824 */ /* 0x000fe400078e02ff */
[----:B0-----:R-:W-:Y:S01]  /*00b0*/  IMAD R11, R11, UR6, R11 ;  /* 0x000000060b0b7c24 */ /* 0x001fe2000f8e020b */
[C---:B------:R-:W-:Y:S01]  /*00c0*/  LOP3.LUT R8, R0.reuse, 0x159a55e5, RZ, 0x3c, !PT ;  /* 0x159a55e500087812 */ /* 0x040fe200078e3cff */
[C---:B------:R-:W-:Y:S01]  /*00d0*/  VIADD R7, R0.reuse, 0x75bcd15 ;  /* 0x075bcd1500077836 */ /* 0x040fe20000000000 */
[C---:B------:R-:W-:Y:S01]  /*00e0*/  IADD3 R6, PT, PT, R0.reuse, 0x64f0c9, R5 ;  /* 0x0064f0c900067810 */ /* 0x040fe20007ffe005 */
[----:B------:R-:W-:Y:S01]  /*00f0*/  VIADD R13, R0, 0x583f19 ;  /* 0x00583f19000d7836 */ /* 0x000fe20000000000 */
[C---:B------:R-:W-:Y:S01]  /*0100*/  LOP3.LUT R12, R5.reuse, 0x5491333, RZ, 0x3c, !PT ;  /* 0x05491333050c7812 */ /* 0x040fe200078e3cff */
[----:B------:R-:W-:Y:S01]  /*0110*/  VIADD R9, R5, 0x1f123bb5 ;  /* 0x1f123bb505097836 */ /* 0x000fe20000000000 */
[C---:B------:R-:W-:Y:S01]  /*0120*/  ISETP.NE.AND P0, PT, R11.reuse, RZ, PT ;  /* 0x000000ff0b00720c */ /* 0x040fe20003f05270 */
[----:B---3--:R-:W-:-:S05]  /*0130*/  IMAD.WIDE R2, R11, 0x30, R2 ;  /* 0x000000300b027825 */ /* 0x008fca00078e0202 */
[----:B--2---:R0:W-:Y:S04]  /*0140*/  STG.E.64 desc[UR4][R2.64], R6 ;  /* 0x0000000602007986 */ /* 0x0041e8000c101b04 */
[----:B------:R0:W-:Y:S04]  /*0150*/  STG.E.64 desc[UR4][R2.64+0x8], R8 ;  /* 0x0000080802007986 */ /* 0x0001e8000c101b04 */
[----:B------:R0:W-:Y:S01]  /*0160*/  STG.E.64 desc[UR4][R2.64+0x10], R12 ;  /* 0x0000100c02007986 */ /* 0x0001e2000c101b04 */
[----:B------:R-:W-:Y:S05]  /*0170*/  @!P0 BRA `(.L_x_9) ;  /* 0x0000000c005c8947 */ /* 0x000fea0003800000 */
[----:B------:R-:W-:Y:S01]  /*0180*/  SHF.R.S32.HI R0, RZ, 0x1f, R11 ;  /* 0x0000001fff007819 */ /* 0x000fe2000001140b */
[----:B------:R-:W-:-:S07]  /*0190*/  IMAD.MOV.U32 R10, RZ, RZ, RZ ;  /* 0x000000ffff0a7224 */ /* 0x000fce00078e00ff */
.L_x_15:
[----:B0-----:R-:W-:Y:S01]  /*01a0*/  LOP3.LUT R2, R11, 0x3, RZ, 0xc0, !PT ;  /* 0x000000030b027812 */ /* 0x001fe200078ec0ff */
[----:B------:R-:W-:Y:S03]  /*01b0*/  BSSY.RECONVERGENT B1, `(.L_x_10) ;  /* 0x00000cd000017945 */ /* 0x000fe60003800200 */
[----:B------:R-:W-:-:S04]  /*01c0*/  ISETP.NE.U32.AND P0, PT, R2, RZ, PT ;  /* 0x000000ff0200720c */ /* 0x000fc80003f05070 */
[----:B------:R-:W-:-:S13]  /*01d0*/  ISETP.NE.AND.EX P0, PT, RZ, RZ, PT, P0 ;  /* 0x000000ffff00720c */ /* 0x000fda0003f05300 */
[----:B------:R-:W-:Y:S05]  /*01e0*/  @!P0 BRA `(.L_x_11) ;  /* 0x0000000c00248947 */ /* 0x000fea0003800000 */
[----:B------:R-:W0:Y:S01]  /*01f0*/  LDC.64 R6, c[0x4][RZ] ;  /* 0x01000000ff067b82 */ /* 0x000e220000000a00 */
[----:B------:R-:W-:Y:S02]  /*0200*/  IMAD.MOV.U32 R12, RZ, RZ, RZ ;  /* 0x000000ffff0c7224 */ /* 0x000fe400078e00ff */
[----:B0-----:R-:W-:-:S07]  /*0210*/  IMAD.WIDE.U32 R6, R10, 0xc80, R6 ;  /* 0x00000c800a067825 */ /* 0x001fce00078e0006 */
.L_x_14:
[----:B0-----:R-:W-:Y:S01]  /*0220*/  IMAD.MOV.U32 R13, RZ, RZ, RZ ;  /* 0x000000ffff0d7224 */ /* 0x001fe200078e00ff */
[----:B------:R-:W-:Y:S01]  /*0230*/  CS2R R2, SRZ ;  /* 0x0000000000027805 */ /* 0x000fe2000001ff00 */
[----:B------:R-:W-:Y:S01]  /*0240*/  IMAD.MOV.U32 R15, RZ, RZ, RZ ;  /* 0x000000ffff0f7224 */ /* 0x000fe200078e00ff */
[----:B------:R-:W-:-:S07]  /*0250*/  CS2R R4, SRZ ;  /* 0x0000000000047805 */ /* 0x000fce000001ff00 */
.L_x_13:
[----:B------:R-:W0:Y:S01]  /*0260*/  S2R R14, SR_TID.X ;  /* 0x00000000000e7919 */ /* 0x000e220000002100 */
[----:B------:R-:W1:Y:S01]  /*0270*/  LDC.64 R8, c[0x0][0x380] ;  /* 0x0000e000ff087b82 */ /* 0x000e620000000a00 */
[----:B0-----:R-:W-:-:S04]  /*0280*/  IMAD R17, R14, UR6, R14 ;  /* 0x000000060e117c24 */ /* 0x001fc8000f8e020e */
[----:B-1----:R-:W-:-:S04]  /*0290*/  IMAD.WIDE R8, R17, 0x30, R8 ;  /* 0x0000003011087825 */ /* 0x002fc800078e0208 */
[----:B------:R-:W-:-:S05]  /*02a0*/  IMAD.WIDE.U32 R8, R15, 0x4, R8 ;  /* 0x000000040f087825 */ /* 0x000fca00078e0008 */
[----:B------:R0:W5:Y:S01]  /*02b0*/  LDG.E R16, desc[UR4][R8.64+0x4] ;  /* 0x0000040408107981 */ /* 0x000162000c1e1900 */
[----:B------:R-:W-:-:S07]  /*02c0*/  IMAD.MOV.U32 R17, RZ, RZ, RZ ;  /* 0x000000ffff117224 */ /* 0x000fce00078e00ff */
.L_x_12:
[----:B-----5:R-:W-:Y:S01]  /*02d0*/  SHF.R.U32.HI R24, RZ, R17, R16 ;  /* 0x00000011ff187219 */ /* 0x020fe20000011610 */
[----:B0-----:R-:W-:-:S03]  /*02e0*/  IMAD.SHL.U32 R8, R15, 0x20, RZ ;  /* 0x000000200f087824 */ /* 0x001fc600078e00ff */
[----:B------:R-:W-:Y:S01]  /*02f0*/  LOP3.LUT R9, R24, 0x1, RZ, 0xc0, !PT ;  /* 0x0000000118097812 */ /* 0x000fe200078ec0ff */
[----:B------:R-:W-:-:S03]  /*0300*/  IMAD.IADD R8, R8, 0x1, R17 ;  /* 0x0000000108087824 */ /* 0x000fc600078e0211 */
[----:B------:R-:W-:Y:S01]  /*0310*/  ISETP.NE.U32.AND P0, PT, R9, 0x1, PT ;  /* 0x000000010900780c */ /* 0x000fe20003f05070 */
[----:B------:R-:W-:-:S03]  /*0320*/  IMAD R9, R8, 0x5, RZ ;  /* 0x0000000508097824 */ /* 0x000fc600078e02ff */
[----:B------:R-:W-:Y:S01]  /*0330*/  R2P PR, R24, 0x7e ;  /* 0x0000007e18007804 */ /* 0x000fe20000000000 */
[----:B------:R-:W-:-:S08]  /*0340*/  IMAD.WIDE.U32 R8, R9, 0x4, R6 ;  /* 0x0000000409087825 */ /* 0x000fd000078e0006 */
[----:B------:R-:W2:Y:S04]  /*0350*/  @!P0 LDG.E R18, desc[UR4][R8.64] ;  /* 0x0000000408128981 */ /* 0x000ea8000c1e1900 */
[----:B------:R-:W3:Y:S04]  /*0360*/  @P1 LDG.E R22, desc[UR4][R8.64+0x14] ;  /* 0x0000140408161981 */ /* 0x000ee8000c1e1900 */
[----:B------:R-:W4:Y:S04]  /*0370*/  @!P0 LDG.E R20, desc[UR4][R8.64+0x10] ;  /* 0x0000100408148981 */ /* 0x000f28000c1e1900 */
[----:B------:R-:W4:Y:S04]  /*0380*/  @P2 LDG.E R28, desc[UR4][R8.64+0x28] ;  /* 0x00002804081c2981 */ /* 0x000f28000c1e1900 */
[----:B------:R-:W4:Y:S04]  /*0390*/  @P1 LDG.E R26, desc[UR4][R8.64+0x24] ;  /* 0x00002404081a1981 */ /* 0x000f28000c1e1900 */
[----:B------:R-:W4:Y:S04]  /*03a0*/  @P3 LDG.E R21, desc[UR4][R8.64+0x3c] ;  /* 0x00003c0408153981 */ /* 0x000f28000c1e1900 */
[----:B------:R-:W4:Y:S04]  /*03b0*/  @P2 LDG.E R19, desc[UR4][R8.64+0x38] ;  /* 0x0000380408132981 */ /* 0x000f28000c1e1900 */
[----:B------:R-:W4:Y:S04]  /*03c0*/  @P4 LDG.E R23, desc[UR4][R8.64+0x50] ;  /* 0x0000500408174981 */ /* 0x000f28000c1e1900 */
[----:B------:R-:W4:Y:S01]  /*03d0*/  @P1 LDG.E R25, desc[UR4][R8.64+0x20] ;  /* 0x0000200408191981 */ /* 0x000f22000c1e1900 */
[----:B--2---:R-:W-:-:S03]  /*03e0*/  @!P0 LOP3.LUT R13, R13, R18, RZ, 0x3c, !PT ;  /* 0x000000120d0d8212 */ /* 0x004fc600078e3cff */
[----:B------:R-:W2:Y:S01]  /*03f0*/  @!P0 LDG.E R18, desc[UR4][R8.64+0x8] ;  /* 0x0000080408128981 */ /* 0x000ea2000c1e1900 */
[----:B---3--:R-:W-:-:S03]  /*0400*/  @P1 LOP3.LUT R13, R13, R22, RZ, 0x3c, !PT ;  /* 0x000000160d0d1212 */ /* 0x008fc600078e3cff */
[----:B------:R-:W3:Y:S01]  /*0410*/  @P3 LDG.E R22, desc[UR4][R8.64+0x4c] ;  /* 0x00004c0408163981 */ /* 0x000ee2000c1e1900 */
[----:B----4-:R-:W-:-:S03]  /*0420*/  @!P0 LOP3.LUT R3, R3, R20, RZ, 0x3c, !PT ;  /* 0x0000001403038212 */ /* 0x010fc600078e3cff */
[----:B------:R-:W4:Y:S01]  /*0430*/  @P1 LDG.E R20, desc[UR4][R8.64+0x1c] ;  /* 0x00001c0408141981 */ /* 0x000f22000c1e1900 */
[----:B------:R-:W-:Y:S02]  /*0440*/  @P2 LOP3.LUT R13, R13, R28, RZ, 0x3c, !PT ;  /* 0x0000001c0d0d2212 */ /* 0x000fe400078e3cff */
[----:B------:R-:W-:Y:S02]  /*0450*/  @P1 LOP3.LUT R3, R3, R26, RZ, 0x3c, !PT ;  /* 0x0000001a03031212 */ /* 0x000fe400078e3cff */
[----:B------:R-:W4:Y:S01]  /*0460*/  @P5 LDG.E R26, desc[UR4][R8.64+0x64] ;  /* 0x00006404081a5981 */ /* 0x000f22000c1e1900 */
[----:B------:R-:W-:-:S03]  /*0470*/  @P3 LOP3.LUT R13, R13, R21, RZ, 0x3c, !PT ;  /* 0x000000150d0d3212 */ /* 0x000fc600078e3cff */
[----:B------:R-:W4:Y:S01]  /*0480*/  @!P0 LDG.E R21, desc[UR4][R8.64+0xc] ;  /* 0x00000c0408158981 */ /* 0x000f22000c1e1900 */
[----:B------:R-:W-:-:S03]  /*0490*/  @P2 LOP3.LUT R3, R3, R19, RZ, 0x3c, !PT ;  /* 0x0000001303032212 */ /* 0x000fc600078e3cff */
[----:B------:R-:W4:Y:S01]  /*04a0*/  @!P0 LDG.E R19, desc[UR4][R8.64+0x4] ;  /* 0x0000040408138981 */ /* 0x000f22000c1e1900 */
[----:B------:R-:W-:-:S03]  /*04b0*/  @P4 LOP3.LUT R13, R13, R23, RZ, 0x3c, !PT ;  /* 0x000000170d0d4212 */ /* 0x000fc600078e3cff */
[----:B------:R-:W4:Y:S01]  /*04c0*/  @P1 LDG.E R23, desc[UR4][R8.64+0x18] ;  /* 0x0000180408171981 */ /* 0x000f22000c1e1900 */
[----:B--2---:R-:W-:-:S03]  /*04d0*/  @!P0 LOP3.LUT R5, R5, R18, RZ, 0x3c, !PT ;  /* 0x0000001205058212 */ /* 0x004fc600078e3cff */
[----:B------:R-:W2:Y:S01]  /*04e0*/  @P2 LDG.E R18, desc[UR4][R8.64+0x30] ;  /* 0x0000300408122981 */ /* 0x000ea2000c1e1900 */
[----:B---3--:R-:W-:-:S03]  /*04f0*/  @P3 LOP3.LUT R3, R3, R22, RZ, 0x3c, !PT ;  /* 0x0000001603033212 */ /* 0x008fc600078e3cff */
[----:B------:R-:W3:Y:S01]  /*0500*/  @P4 LDG.E R22, desc[UR4][R8.64+0x60] ;  /* 0x0000600408164981 */ /* 0x000ee2000c1e1900 */
[----:B----4-:R-:W-:-:S03]  /*0510*/  @P1 LOP3.LUT R5, R5, R20, RZ, 0x3c, !PT ;  /* 0x0000001405051212 */ /* 0x010fc600078e3cff */
[----:B------:R-:W4:Y:S01]  /*0520*/  @P3 LDG.E R20, desc[UR4][R8.64+0x44] ;  /* 0x0000440408143981 */ /* 0x000f22000c1e1900 */
[----:B------:R-:W-:-:S03]  /*0530*/  @P5 LOP3.LUT R13, R13, R26, RZ, 0x3c, !PT ;  /* 0x0000001a0d0d5212 */ /* 0x000fc600078e3cff */
[----:B------:R-:W4:Y:S01]  /*0540*/  @P6 LDG.E R26, desc[UR4][R8.64+0x78] ;  /* 0x00007804081a6981 */ /* 0x000f22000c1e1900 */
[----:B------:R-:W-:-:S03]  /*0550*/  @!P0 LOP3.LUT R2, R2, R21, RZ, 0x3c, !PT ;  /* 0x0000001502028212 */ /* 0x000fc600078e3cff */
[----:B------:R-:W4:Y:S01]  /*0560*/  @P2 LDG.E R21, desc[UR4][R8.64+0x34] ;  /* 0x0000340408152981 */ /* 0x000f22000c1e1900 */
[----:B------:R-:W-:-:S03]  /*0570*/  @!P0 LOP3.LUT R4, R4, R19, RZ, 0x3c, !PT ;  /* 0x0000001304048212 */ /* 0x000fc600078e3cff */
[----:B------:R-:W4:Y:S01]  /*0580*/  @P2 LDG.E R19, desc[UR4][R8.64+0x2c] ;  /* 0x00002c0408132981 */ /* 0x000f22000c1e1900 */
[----:B------:R-:W-:Y:S02]  /*0590*/  @P1 LOP3.LUT R2, R2, R25, RZ, 0x3c, !PT ;  /* 0x0000001902021212 */ /* 0x000fe400078e3cff */
[----:B------:R-:W-:Y:S01]  /*05a0*/  @P1 LOP3.LUT R4, R4, R23, RZ, 0x3c, !PT ;  /* 0x0000001704041212 */ /* 0x000fe200078e3cff */
[----:B------:R-:W4:Y:S04]  /*05b0*/  @P3 LDG.E R25, desc[UR4][R8.64+0x48] ;  /* 0x0000480408193981 */ /* 0x000f28000c1e1900 */
[----:B------:R-:W4:Y:S01]  /*05c0*/  @P3 LDG.E R23, desc[UR4][R8.64+0x40] ;  /* 0x0000400408173981 */ /* 0x000f22000c1e1900 */
[----:B------:R-:W-:Y:S02]  /*05d0*/  LOP3.LUT P0, RZ, R24, 0x80, RZ, 0xc0, !PT ;  /* 0x0000008018ff7812 */ /* 0x000fe4000780c0ff */
[----:B--2---:R-:W-:-:S02]  /*05e0*/  @P2 LOP3.LUT R5, R5, R18, RZ, 0x3c, !PT ;  /* 0x0000001205052212 */ /* 0x004fc400078e3cff */
[----:B------:R-:W2:Y:S01]  /*05f0*/  @P4 LDG.E R18, desc[UR4][R8.64+0x58] ;  /* 0x0000580408124981 */ /* 0x000ea2000c1e1900 */
[----:B---3--:R-:W-:-:S03]  /*0600*/  @P4 LOP3.LUT R3, R3, R22, RZ, 0x3c, !PT ;  /* 0x0000001603034212 */ /* 0x008fc600078e3cff */
[----:B------:R-:W3:Y:S01]  /*0610*/  @P5 LDG.E R22, desc[UR4][R8.64+0x74] ;  /* 0x0000740408165981 */ /* 0x000ee2000c1e1900 */
[----:B----4-:R-:W-:-:S03]  /*0620*/  @P3 LOP3.LUT R5, R5, R20, RZ, 0x3c, !PT ;  /* 0x0000001405053212 */ /* 0x010fc600078e3cff */
[----:B------:R-:W4:Y:S01]  /*0630*/  @P5 LDG.E R20, desc[UR4][R8.64+0x6c] ;  /* 0x00006c0408145981 */ /* 0x000f22000c1e1900 */
[----:B------:R-:W-:-:S03]  /*0640*/  @P6 LOP3.LUT R13, R13, R26, RZ, 0x3c, !PT ;  /* 0x0000001a0d0d6212 */ /* 0x000fc600078e3cff */
        /* <DEDUP_REMOVED lines=9> */
[----:B--2---:R-:W-:-:S03]  /*06e0*/  @P4 LOP3.LUT R5, R5, R18, RZ, 0x3c, !PT ;  /* 0x0000001205054212 */ /* 0x004fc600078e3cff */
        /* <DEDUP_REMOVED lines=15> */
[----:B--2---:R-:W-:-:S04]  /*07e0*/  @P6 LOP3.LUT R5, R5, R18, RZ, 0x3c, !PT ;  /* 0x0000001205056212 */ /* 0x004fc800078e3cff */
[----:B---3--:R-:W-:Y:S02]  /*07f0*/  @P0 LOP3.LUT R5, R5, R22, RZ, 0x3c, !PT ;  /* 0x0000001605050212 */ /* 0x008fe400078e3cff */
[----:B----4-:R-:W-:-:S04]  /*0800*/  @P6 LOP3.LUT R3, R3, R20, RZ, 0x3c, !PT ;  /* 0x0000001403036212 */ /* 0x010fc800078e3cff */
[----:B------:R-:W-:Y:S02]  /*0810*/  @P0 LOP3.LUT R3, R3, R26, RZ, 0x3c, !PT ;  /* 0x0000001a03030212 */ /* 0x000fe400078e3cff */
[----:B------:R-:W-:Y:S02]  /*0820*/  @P6 LOP3.LUT R2, R2, R21, RZ, 0x3c, !PT ;  /* 0x0000001502026212 */ /* 0x000fe400078e3cff */
[----:B------:R-:W-:Y:S02]  /*0830*/  @P6 LOP3.LUT R4, R4, R19, RZ, 0x3c, !PT ;  /* 0x0000001304046212 */ /* 0x000fe400078e3cff */
[----:B------:R-:W-:Y:S02]  /*0840*/  @P0 LOP3.LUT R2, R2, R25, RZ, 0x3c, !PT ;  /* 0x0000001902020212 */ /* 0x000fe400078e3cff */
[----:B------:R-:W-:Y:S02]  /*0850*/  @P0 LOP3.LUT R4, R4, R23, RZ, 0x3c, !PT ;  /* 0x0000001704040212 */ /* 0x000fe400078e3cff */
[----:B------:R-:W-:-:S13]  /*0860*/  R2P PR, R24.B1, 0x7f ;  /* 0x0000007f18007804 */ /* 0x000fda0000001000 */
[----:B------:R-:W2:Y:S04]  /*0870*/  @P0 LDG.E R18, desc[UR4][R8.64+0xa0] ;  /* 0x0000a00408120981 */ /* 0x000ea8000c1e1900 */
[----:B------:R-:W3:Y:S04]  /*0880*/  @P1 LDG.E R20, desc[UR4][R8.64+0xb4] ;  /* 0x0000b40408141981 */ /* 0x000ee8000c1e1900 */
[----:B------:R-:W4:Y:S04]  /*0890*/  @P2 LDG.E R26, desc[UR4][R8.64+0xc8] ;  /* 0x0000c804081a2981 */ /* 0x000f28000c1e1900 */
[----:B------:R-:W4:Y:S04]  /*08a0*/  @P3 LDG.E R28, desc[UR4][R8.64+0xdc] ;  /* 0x0000dc04081c3981 */ /* 0x000f28000c1e1900 */
[----:B------:R-:W4:Y:S04]  /*08b0*/  @P0 LDG.E R19, desc[UR4][R8.64+0xa4] ;  /* 0x0000a40408130981 */ /* 0x000f28000c1e1900 */
[----:B------:R-:W4:Y:S04]  /*08c0*/  @P0 LDG.E R22, desc[UR4][R8.64+0xb0] ;  /* 0x0000b00408160981 */ /* 0x000f28000c1e1900 */
[----:B------:R-:W4:Y:S04]  /*08d0*/  @P4 LDG.E R25, desc[UR4][R8.64+0xf0] ;  /* 0x0000f00408194981 */ /* 0x000f28000c1e1900 */
[----:B------:R-:W4:Y:S04]  /*08e0*/  @P0 LDG.E R21, desc[UR4][R8.64+0xac] ;  /* 0x0000ac0408150981 */ /* 0x000f28000c1e1900 */
[----:B------:R-:W4:Y:S01]  /*08f0*/  @P1 LDG.E R23, desc[UR4][R8.64+0xb8] ;  /* 0x0000b80408171981 */ /* 0x000f22000c1e1900 */
[----:B--2---:R-:W-:-:S03]  /*0900*/  @P0 LOP3.LUT R13, R13, R18, RZ, 0x3c, !PT ;  /* 0x000000120d0d0212 */ /* 0x004fc600078e3cff */
[----:B------:R-:W2:Y:S01]  /*0910*/  @P1 LDG.E R18, desc[UR4][R8.64+0xbc] ;  /* 0x0000bc0408121981 */ /* 0x000ea2000c1e1900 */
[----:B---3--:R-:W-:-:S03]  /*0920*/  @P1 LOP3.LUT R13, R13, R20, RZ, 0x3c, !PT ;  /* 0x000000140d0d1212 */ /* 0x008fc600078e3cff */
[----:B------:R-:W3:Y:S01]  /*0930*/  @P0 LDG.E R20, desc[UR4][R8.64+0xa8] ;  /* 0x0000a80408140981 */ /* 0x000ee2000c1e1900 */
[----:B----4-:R-:W-:-:S03]  /*0940*/  @P2 LOP3.LUT R13, R13, R26, RZ, 0x3c, !PT ;  /* 0x0000001a0d0d2212 */ /* 0x010fc600078e3cff */
[----:B------:R-:W4:Y:S01]  /*0950*/  @P5 LDG.E R26, desc[UR4][R8.64+0x104] ;  /* 0x00010404081a5981 */ /* 0x000f22000c1e1900 */
[----:B------:R-:W-:Y:S02]  /*0960*/  @P3 LOP3.LUT R13, R13, R28, RZ, 0x3c, !PT ;  /* 0x0000001c0d0d3212 */ /* 0x000fe400078e3cff */
[----:B------:R-:W-:Y:S02]  /*0970*/  @P0 LOP3.LUT R4, R4, R19, RZ, 0x3c, !PT ;  /* 0x0000001304040212 */ /* 0x000fe400078e3cff */
        /* <DEDUP_REMOVED lines=9> */
[----:B---3--:R-:W-:-:S03]  /*0a10*/  @P0 LOP3.LUT R5, R5, R20, RZ, 0x3c, !PT ;  /* 0x0000001405050212 */ /* 0x008fc600078e3cff */
[----:B------:R-:W3:Y:S01]  /*0a20*/  @P1 LDG.E R20, desc[UR4][R8.64+0xc4] ;  /* 0x0000c40408141981 */ /* 0x000ee2000c1e1900 */
[----:B--2---:R-:W-:-:S03]  /*0a30*/  @P1 LOP3.LUT R5, R5, R18, RZ, 0x3c, !PT ;  /* 0x0000001205051212 */ /* 0x004fc600078e3cff */
[----:B------:R-:W2:Y:S01]  /*0a40*/  @P3 LDG.E R18, desc[UR4][R8.64+0xe4] ;  /* 0x0000e40408123981 */ /* 0x000ea2000c1e1900 */
[----:B------:R-:W-:Y:S02]  /*0a50*/  LOP3.LUT P0, RZ, R24, 0x8000, RZ, 0xc0, !PT ;  /* 0x0000800018ff7812 */ /* 0x000fe4000780c0ff */
[----:B----4-:R-:W-:Y:S01]  /*0a60*/  @P5 LOP3.LUT R13, R13, R26, RZ, 0x3c, !PT ;  /* 0x0000001a0d0d5212 */ /* 0x010fe200078e3cff */
[----:B------:R-:W4:Y:S04]  /*0a70*/  @P2 LDG.E R24, desc[UR4][R8.64+0xd8] ;  /* 0x0000d80408182981 */ /* 0x000f28000c1e1900 */
[----:B------:R-:W4:Y:S01]  /*0a80*/  @P6 LDG.E R26, desc[UR4][R8.64+0x118] ;  /* 0x00011804081a6981 */ /* 0x000f22000c1e1900 */
[----:B------:R-:W-:Y:S02]  /*0a90*/  @P1 LOP3.LUT R2, R2, R19, RZ, 0x3c, !PT ;  /* 0x0000001302021212 */ /* 0x000fe400078e3cff */
[----:B------:R-:W-:Y:S01]  /*0aa0*/  @P2 LOP3.LUT R5, R5, R22, RZ, 0x3c, !PT ;  /* 0x0000001605052212 */ /* 0x000fe200078e3cff */
[----:B------:R-:W4:Y:S04]  /*0ab0*/  @P3 LDG.E R19, desc[UR4][R8.64+0xe8] ;  /* 0x0000e80408133981 */ /* 0x000f28000c1e1900 */
[----:B------:R-:W4:Y:S01]  /*0ac0*/  @P4 LDG.E R22, desc[UR4][R8.64+0xf8] ;  /* 0x0000f80408164981 */ /* 0x000f22000c1e1900 */
[----:B------:R-:W-:-:S03]  /*0ad0*/  @P2 LOP3.LUT R4, R4, R21, RZ, 0x3c, !PT ;  /* 0x0000001504042212 */ /* 0x000fc600078e3cff */
[----:B------:R-:W4:Y:S01]  /*0ae0*/  @P4 LDG.E R21, desc[UR4][R8.64+0xf4] ;  /* 0x0000f40408154981 */ /* 0x000f22000c1e1900 */
[----:B------:R-:W-:-:S03]  /*0af0*/  @P2 LOP3.LUT R2, R2, R23, RZ, 0x3c, !PT ;  /* 0x0000001702022212 */ /* 0x000fc600078e3cff */
[----:B------:R-:W4:Y:S01]  /*0b00*/  @P4 LDG.E R23, desc[UR4][R8.64+0xfc] ;  /* 0x0000fc0408174981 */ /* 0x000f22000c1e1900 */
[----:B------:R-:W-:-:S03]  /*0b10*/  @P3 LOP3.LUT R4, R4, R25, RZ, 0x3c, !PT ;  /* 0x0000001904043212 */ /* 0x000fc600078e3cff */
[----:B------:R-:W4:Y:S04]  /*0b20*/  @P5 LDG.E R25, desc[UR4][R8.64+0x108] ;  /* 0x0001080408195981 */ /* 0x000f28000c1e1900 */
[----:B------:R-:W4:Y:S01]  /*0b30*/  @P0 LDG.E R27, desc[UR4][R8.64+0x138] ;  /* 0x00013804081b0981 */ /* 0x000f22000c1e1900 */
[----:B---3--:R-:W-:-:S03]  /*0b40*/  @P1 LOP3.LUT R3, R3, R20, RZ, 0x3c, !PT ;  /* 0x0000001403031212 */ /* 0x008fc600078e3cff */
[----:B------:R-:W3:Y:S01]  /*0b50*/  @P3 LDG.E R20, desc[UR4][R8.64+0xec] ;  /* 0x0000ec0408143981 */ /* 0x000ee2000c1e1900 */
[----:B--2---:R-:W-:-:S03]  /*0b60*/  @P3 LOP3.LUT R5, R5, R18, RZ, 0x3c, !PT ;  /* 0x0000001205053212 */ /* 0x004fc600078e3cff */
[----:B------:R-:W2:Y:S01]  /*0b70*/  @P5 LDG.E R18, desc[UR4][R8.64+0x10c] ;  /* 0x00010c0408125981 */ /* 0x000ea2000c1e1900 */
        /* <DEDUP_REMOVED lines=22> */
[----:B------:R-:W-:-:S05]  /*0ce0*/  VIADD R17, R17, 0x10 ;  /* 0x0000001011117836 */ /* 0x000fca0000000000 */
[----:B------:R-:W-:Y:S02]  /*0cf0*/  ISETP.NE.AND P1, PT, R17, 0x20, PT ;  /* 0x000000201100780c */ /* 0x000fe40003f25270 */
[----:B------:R-:W-:Y:S02]  /*0d00*/  @P5 LOP3.LUT R2, R2, R19, RZ, 0x3c, !PT ;  /* 0x0000001302025212 */ /* 0x000fe400078e3cff */
[----:B------:R-:W-:Y:S02]  /*0d10*/  @P6 LOP3.LUT R4, R4, R21, RZ, 0x3c, !PT ;  /* 0x0000001504046212 */ /* 0x000fe400078e3cff */
[----:B------:R-:W-:Y:S02]  /*0d20*/  @P6 LOP3.LUT R5, R5, R22, RZ, 0x3c, !PT ;  /* 0x0000001605056212 */ /* 0x000fe400078e3cff */
[----:B------:R-:W-:Y:S02]  /*0d30*/  @P6 LOP3.LUT R2, R2, R23, RZ, 0x3c, !PT ;  /* 0x0000001702026212 */ /* 0x000fe400078e3cff */
[----:B------:R-:W-:-:S02]  /*0d40*/  @P0 LOP3.LUT R4, R4, R25, RZ, 0x3c, !PT ;  /* 0x0000001904040212 */ /* 0x000fc400078e3cff */
[----:B------:R-:W-:Y:S02]  /*0d50*/  @P0 LOP3.LUT R2, R2, R27, RZ, 0x3c, !PT ;  /* 0x0000001b02020212 */ /* 0x000fe400078e3cff */
[----:B---3--:R-:W-:-:S04]  /*0d60*/  @P5 LOP3.LUT R3, R3, R20, RZ, 0x3c, !PT ;  /* 0x0000001403035212 */ /* 0x008fc800078e3cff */
[----:B--2---:R-:W-:Y:S02]  /*0d70*/  @P6 LOP3.LUT R3, R3, R18, RZ, 0x3c, !PT ;  /* 0x0000001203036212 */ /* 0x004fe400078e3cff */
[----:B----4-:R-:W-:Y:S02]  /*0d80*/  @P0 LOP3.LUT R5, R5, R24, RZ, 0x3c, !PT ;  /* 0x0000001805050212 */ /* 0x010fe400078e3cff */
[----:B------:R-:W-:Y:S01]  /*0d90*/  @P0 LOP3.LUT R3, R3, R26, RZ, 0x3c, !PT ;  /* 0x0000001a03030212 */ /* 0x000fe200078e3cff */
[----:B------:R-:W-:Y:S06]  /*0da0*/  @P1 BRA `(.L_x_12) ;  /* 0xfffffff400481947 */ /* 0x000fec000383ffff */
[----:B------:R-:W-:-:S05]  /*0db0*/  VIADD R15, R15, 0x1 ;  /* 0x000000010f0f7836 */ /* 0x000fca0000000000 */
[----:B------:R-:W-:-:S13]  /*0dc0*/  ISETP.NE.AND P0, PT, R15, 0x5, PT ;  /* 0x000000050f00780c */ /* 0x000fda0003f05270 */
[----:B------:R-:W-:Y:S05]  /*0dd0*/  @P0 BRA `(.L_x_13) ;  /* 0xfffffff400200947 */ /* 0x000fea000383ffff */
[----:B------:R-:W0:Y:S01]  /*0de0*/  LDC.64 R8, c[0x0][0x380] ;  /* 0x0000e000ff087b82 */ /* 0x000e220000000a00 */
[----:B------:R-:W-:Y:S02]  /*0df0*/  IMAD R15, R14, UR6, R14 ;  /* 0x000000060e0f7c24 */ /* 0x000fe4000f8e020e */
[----:B------:R-:W-:Y:S02]  /*0e00*/  VIADD R12, R12, 0x1 ;  /* 0x000000010c0c7836 */ /* 0x000fe40000000000 */
[----:B0-----:R-:W-:Y:S01]  /*0e10*/  IMAD.WIDE R8, R15, 0x30, R8 ;  /* 0x000000300f087825 */ /* 0x001fe200078e0208 */
[----:B------:R-:W-:-:S04]  /*0e20*/  LOP3.LUT R15, R11, 0x3, RZ, 0xc0, !PT ;  /* 0x000000030b0f7812 */ /* 0x000fc800078ec0ff */
[----:B------:R0:W-:Y:S01]  /*0e30*/  STG.E.64 desc[UR4][R8.64+0x8], R4 ;  /* 0x0000080408007986 */ /* 0x0001e2000c101b04 */
[----:B------:R-:W-:-:S03]  /*0e40*/  ISETP.GE.U32.AND P0, PT, R12, R15, PT ;  /* 0x0000000f0c00720c */ /* 0x000fc60003f06070 */
[----:B------:R0:W-:Y:S04]  /*0e50*/  STG.E.64 desc[UR4][R8.64+0x10], R2 ;  /* 0x0000100208007986 */ /* 0x0001e8000c101b04 */
[----:B------:R0:W-:Y:S06]  /*0e60*/  STG.E desc[UR4][R8.64+0x4], R13 ;  /* 0x0000040d08007986 */ /* 0x0001ec000c101904 */
[----:B------:R-:W-:Y:S05]  /*0e70*/  @!P0 BRA `(.L_x_14) ;  /* 0xfffffff000e88947 */ /* 0x000fea000383ffff */
.L_x_11:
[----:B------:R-:W-:Y:S05]  /*0e80*/  BSYNC.RECONVERGENT B1 ;  /* 0x0000000000017941 */ /* 0x000fea0003800200 */
.L_x_10:
[C---:B------:R-:W-:Y:S01]  /*0e90*/  ISETP.GT.U32.AND P0, PT, R11.reuse, 0x3, PT ;  /* 0x000000030b00780c */ /* 0x040fe20003f04070 */
[----:B------:R-:W-:Y:S01]  /*0ea0*/  VIADD R10, R10, 0x1 ;  /* 0x000000010a0a7836 */ /* 0x000fe20000000000 */
[--C-:B------:R-:W-:Y:S02]  /*0eb0*/  SHF.R.U64 R11, R11, 0x2, R0.reuse ;  /* 0x000000020b0b7819 */ /* 0x100fe40000001200 */
[----:B------:R-:W-:Y:S02]  /*0ec0*/  ISETP.GT.U32.AND.EX P0, PT, R0, RZ, PT, P0 ;  /* 0x000000ff0000720c */ /* 0x000fe40003f04100 */
[----:B------:R-:W-:-:S11]  /*0ed0*/  SHF.R.U32.HI R0, RZ, 0x2, R0 ;  /* 0x00000002ff007819 */ /* 0x000fd60000011600 */
[----:B------:R-:W-:Y:S05]  /*0ee0*/  @P0 BRA `(.L_x_15) ;  /* 0xfffffff000ac0947 */ /* 0x000fea000383ffff */
.L_x_9:
[----:B------:R-:W-:Y:S05]  /*0ef0*/  BSYNC.RECONVERGENT B0 ;  /* 0x0000000000007941 */ /* 0x000fea0003800200 */
.L_x_8:
[----:B------:R-:W1:Y:S01]  /*0f00*/  S2R R0, SR_TID.X ;  /* 0x0000000000007919 */ /* 0x000e620000002100 */
[----:B0-----:R-:W0:Y:S01]  /*0f10*/  LDC.64 R2, c[0x0][0x380] ;  /* 0x0000e000ff027b82 */ /* 0x001e220000000a00 */
[----:B-1----:R-:W-:-:S04]  /*0f20*/  IMAD R5, R0, UR6, R0 ;  /* 0x0000000600057c24 */ /* 0x002fc8000f8e0200 */
[----:B0-----:R-:W-:-:S05]  /*0f30*/  IMAD.WIDE R2, R5, 0x30, R2 ;  /* 0x0000003005027825 */ /* 0x001fca00078e0202 */
[----:B------:R-:W-:Y:S04]  /*0f40*/  STG.E.64 desc[UR4][R2.64+0x18], RZ ;  /* 0x000018ff02007986 */ /* 0x000fe8000c101b04 */
[----:B------:R-:W-:Y:S04]  /*0f50*/  STG.E desc[UR4][R2.64+0x20], RZ ;  /* 0x000020ff02007986 */ /* 0x000fe8000c101904 */
[----:B------:R-:W-:Y:S01]  /*0f60*/  STG.E.64 desc[UR4][R2.64+0x28], RZ ;  /* 0x000028ff02007986 */ /* 0x000fe2000c101b04 */
[----:B------:R-:W-:Y:S05]  /*0f70*/  EXIT ;  /* 0x000000000000794d */ /* 0x000fea0003800000 */
.L_x_16:
        /* <DEDUP_REMOVED lines=16> */
.L_x_18:


//--------------------- .nv.global.init           --------------------------
	.section	.nv.global.init,"aw",@progbits
	.align	4
.nv.global.init:
	.type		mrg32k3aM1SubSeq,@object
	.size		mrg32k3aM1SubSeq,(mrg32k3aM2SubSeq - mrg32k3aM1SubSeq)
mrg32k3aM1SubSeq:
        /*0000*/ 	.byte	0x0b, 0xcc, 0xee, 0x04, 0x73, 0x29, 0x8b, 0x6f, 0xf6, 0x53, 0x03, 0xf6, 0x23, 0xf6, 0xea, 0xda
        /* <DEDUP_REMOVED lines=125> */
	.type		mrg32k3aM2SubSeq,@object
	.size		mrg32k3aM2SubSeq,(mrg32k3aM1 - mrg32k3aM2SubSeq)
mrg32k3aM2SubSeq:
        /* <DEDUP_REMOVED lines=126> */
	.type		mrg32k3aM1,@object
	.size		mrg32k3aM1,(mrg32k3aM1Seq - mrg32k3aM1)
mrg32k3aM1:
        /* <DEDUP_REMOVED lines=144> */
	.type		mrg32k3aM1Seq,@object
	.size		mrg32k3aM1Seq,(mrg32k3aM2 - mrg32k3aM1Seq)
mrg32k3aM1Seq:
        /* <DEDUP_REMOVED lines=144> */
	.type		mrg32k3aM2,@object
	.size		mrg32k3aM2,(mrg32k3aM2Seq - mrg32k3aM2)
mrg32k3aM2:
        /* <DEDUP_REMOVED lines=144> */
	.type		mrg32k3aM2Seq,@object
	.size		mrg32k3aM2Seq,(precalc_xorwow_matrix - mrg32k3aM2Seq)
mrg32k3aM2Seq:
        /* <DEDUP_REMOVED lines=144> */
	.type		precalc_xorwow_matrix,@object
	.size		precalc_xorwow_matrix,(precalc_xorwow_offset_matrix - precalc_xorwow_matrix)
precalc_xorwow_matrix:
        /* <DEDUP_REMOVED lines=6400> */
	.type		precalc_xorwow_offset_matrix,@object
	.size		precalc_xorwow_offset_matrix,(.L_1 - precalc_xorwow_offset_matrix)
precalc_xorwow_offset_matrix:
        /* <DEDUP_REMOVED lines=6400> */
.L_1:


//--------------------- .nv.shared.reserved.0     --------------------------
	.section	.nv.shared.reserved.0,"aw",@nobits
	.weak		__nv_reservedSMEM_offset_0_alias
	.size		__nv_reservedSMEM_offset_0_alias, 0, 64
	.other		__nv_reservedSMEM_offset_0_alias,@"STO_CUDA_RESERVED_SHARED STV_DEFAULT"
__nv_reservedSMEM_offset_0_alias:
	.zero		0
	.zero		64


//--------------------- .nv.constant0._Z6kernelPiP17curandStateXORWOW --------------------------
	.section	.nv.constant0._Z6kernelPiP17curandStateXORWOW,"a",@progbits
	.sectionflags	@""
	.align	4
.nv.constant0._Z6kernelPiP17curandStateXORWOW:
	.zero		912


//--------------------- .nv.constant0._Z12setup_kernelP17curandStateXORWOWm --------------------------
	.section	.nv.constant0._Z12setup_kernelP17curandStateXORWOWm,"a",@progbits
	.sectionflags	@""
	.align	4
.nv.constant0._Z12setup_kernelP17curandStateXORWOWm:
	.zero		912


//--------------------- SYMBOLS --------------------------

	.type		.nv.reservedSmem.offset0,@object
	.size		.nv.reservedSmem.offset0,0x4
